	.target	sm_100a

	.elftype	@"ET_EXEC"


//--------------------- .note.nv.tkinfo           --------------------------
	.section	.note.nv.tkinfo,"",@"SHT_NOTE"
	.sectionflags	@"SHF_NOTE_NV_TKINFO"
	.tkinfo
        /*0018*/ 	.word	0x00000002
        /*0030*/ 	.string	""
        /*0030*/ 	.string	"ptxas"
        /*0030*/ 	.string	"Cuda compilation tools, release 13.0, V13.0.88"
        /*0030*/ 	.string	"Build cuda_13.0.r13.0/compiler.36424714_0"
        /*0030*/ 	.string	"-arch sm_100a -m 64 "



//--------------------- .note.nv.cuinfo           --------------------------
	.section	.note.nv.cuinfo,"",@"SHT_NOTE"
	.sectionflags	@"SHF_NOTE_NV_CUINFO"
        /*0018*/ 	.short	0x0002
        /*001a*/ 	.short	0x0064
        /*001c*/ 	.short	0x0082
	.zero		2


//--------------------- .nv.info                  --------------------------
	.section	.nv.info,"",@"SHT_CUDA_INFO"
	.align	4


	//----- nvinfo : EIATTR_REGCOUNT
	.align		4
        /*0000*/ 	.byte	0x04, 0x2f
        /*0002*/ 	.short	(.L_19 - .L_18)
	.align		4
.L_18:
        /*0004*/ 	.word	index@(_ZN7cutlass13device_kernelINS_4gemm6kernel13GemmUniversalIN4cute5tupleIJiiiiEEENS1_10collective13CollectiveMmaINS1_35MainloopSm100TmaUmmaWarpSpecializedILi6ELi2ELi4ENS5_IJNS4_1CILi1EEESB_SB_EEEEENS5_IJNSA_ILi128EEENSA_ILi64EEESF_EEENS_12float_e4m3_tENS5_IJlSB_lEEESH_SI_NS4_8TiledMMAINS4_8MMA_AtomIJNS4_10MMA_TraitsINS4_19SM100_MMA_F8F6F4_SSEJSH_SH_fSE_SF_NS4_17integral_constantINS4_4UMMA5MajorELSP_0EEESQ_NSN_INSO_7ScaleInELSR_0EEESS_EEEEEENS4_6LayoutISC_NS5_IJNSA_ILi0EEESW_SW_EEEEENS5_IJNS4_10UnderscoreESZ_SZ_EEEEENS4_13SM90_TMA_LOADENS4_14ComposedLayoutINS4_7SwizzleILi2ELi4ELi3EEENS4_18smem_ptr_flag_bitsILi8EEENSV_INS5_IJNSA_ILi8EEESF_EEENS5_IJSF_SB_EEEEEEEvNS4_8identityES12_S1C_vS1D_EENS_8epilogue10collective18CollectiveEpilogueINS1F_23Sm100TmaWarpSpecializedILi1ELi1ELi64ELb0ELb0EEEJSG_NS5_IJNSV_ISE_SB_EENSV_ISF_SB_EEEEESH_SI_SH_SI_NS1F_6fusion15FusionCallbacksIS1J_NS1N_17LinearCombinationISH_fSH_fLNS_15FloatRoundStyleE2EEESG_S1M_JEEENS4_5SM1004TMEM4LOAD26SM100_TMEM_LOAD_32dp32b64xES12_S1C_NS4_39AutoVectorizingCopyWithAssumedAlignmentILi128EEENS4_14SM90_TMA_STOREES1C_S1Y_S1Y_EEEvvEEEEvNT_6ParamsE)
        /*0008*/ 	.word	0x000000c2


	//----- nvinfo : EIATTR_FRAME_SIZE
	.align		4
.L_19:
        /*000c*/ 	.byte	0x04, 0x11
        /*000e*/ 	.short	(.L_21 - .L_20)
	.align		4
.L_20:
        /*0010*/ 	.word	index@($__internal_2_$__cuda_sm10x_tcgen05_guardrail_trap_unallocated_columns_being_dealloced)
        /*0014*/ 	.word	0x00000000


	//----- nvinfo : EIATTR_FRAME_SIZE
	.align		4
.L_21:
        /*0018*/ 	.byte	0x04, 0x11
        /*001a*/ 	.short	(.L_23 - .L_22)
	.align		4
.L_22:
        /*001c*/ 	.word	index@($__internal_1_$__cuda_sm10x_tcgen05_guardrail_trap_phase_invalid_during_alloc)
        /*0020*/ 	.word	0x00000000


	//----- nvinfo : EIATTR_FRAME_SIZE
	.align		4
.L_23:
        /*0024*/ 	.byte	0x04, 0x11
        /*0026*/ 	.short	(.L_25 - .L_24)
	.align		4
.L_24:
        /*0028*/ 	.word	index@($__internal_0_$__cuda_sm10x_tcgen05_guardrail_trap_col_being_dealloced_not_returned_by_alloc)
        /*002c*/ 	.word	0x00000000


	//----- nvinfo : EIATTR_FRAME_SIZE
	.align		4
.L_25:
        /*0030*/ 	.byte	0x04, 0x11
        /*0032*/ 	.short	(.L_27 - .L_26)
	.align		4
.L_26:
        /*0034*/ 	.word	index@(_ZN7cutlass13device_kernelINS_4gemm6kernel13GemmUniversalIN4cute5tupleIJiiiiEEENS1_10collective13CollectiveMmaINS1_35MainloopSm100TmaUmmaWarpSpecializedILi6ELi2ELi4ENS5_IJNS4_1CILi1EEESB_SB_EEEEENS5_IJNSA_ILi128EEENSA_ILi64EEESF_EEENS_12float_e4m3_tENS5_IJlSB_lEEESH_SI_NS4_8TiledMMAINS4_8MMA_AtomIJNS4_10MMA_TraitsINS4_19SM100_MMA_F8F6F4_SSEJSH_SH_fSE_SF_NS4_17integral_constantINS4_4UMMA5MajorELSP_0EEESQ_NSN_INSO_7ScaleInELSR_0EEESS_EEEEEENS4_6LayoutISC_NS5_IJNSA_ILi0EEESW_SW_EEEEENS5_IJNS4_10UnderscoreESZ_SZ_EEEEENS4_13SM90_TMA_LOADENS4_14ComposedLayoutINS4_7SwizzleILi2ELi4ELi3EEENS4_18smem_ptr_flag_bitsILi8EEENSV_INS5_IJNSA_ILi8EEESF_EEENS5_IJSF_SB_EEEEEEEvNS4_8identityES12_S1C_vS1D_EENS_8epilogue10collective18CollectiveEpilogueINS1F_23Sm100TmaWarpSpecializedILi1ELi1ELi64ELb0ELb0EEEJSG_NS5_IJNSV_ISE_SB_EENSV_ISF_SB_EEEEESH_SI_SH_SI_NS1F_6fusion15FusionCallbacksIS1J_NS1N_17LinearCombinationISH_fSH_fLNS_15FloatRoundStyleE2EEESG_S1M_JEEENS4_5SM1004TMEM4LOAD26SM100_TMEM_LOAD_32dp32b64xES12_S1C_NS4_39AutoVectorizingCopyWithAssumedAlignmentILi128EEENS4_14SM90_TMA_STOREES1C_S1Y_S1Y_EEEvvEEEEvNT_6ParamsE)
        /*0038*/ 	.word	0x00000000


	//----- nvinfo : EIATTR_MIN_STACK_SIZE
	.align		4
.L_27:
        /*003c*/ 	.byte	0x04, 0x12
        /*003e*/ 	.short	(.L_29 - .L_28)
	.align		4
.L_28:
        /*0040*/ 	.word	index@(_ZN7cutlass13device_kernelINS_4gemm6kernel13GemmUniversalIN4cute5tupleIJiiiiEEENS1_10collective13CollectiveMmaINS1_35MainloopSm100TmaUmmaWarpSpecializedILi6ELi2ELi4ENS5_IJNS4_1CILi1EEESB_SB_EEEEENS5_IJNSA_ILi128EEENSA_ILi64EEESF_EEENS_12float_e4m3_tENS5_IJlSB_lEEESH_SI_NS4_8TiledMMAINS4_8MMA_AtomIJNS4_10MMA_TraitsINS4_19SM100_MMA_F8F6F4_SSEJSH_SH_fSE_SF_NS4_17integral_constantINS4_4UMMA5MajorELSP_0EEESQ_NSN_INSO_7ScaleInELSR_0EEESS_EEEEEENS4_6LayoutISC_NS5_IJNSA_ILi0EEESW_SW_EEEEENS5_IJNS4_10UnderscoreESZ_SZ_EEEEENS4_13SM90_TMA_LOADENS4_14ComposedLayoutINS4_7SwizzleILi2ELi4ELi3EEENS4_18smem_ptr_flag_bitsILi8EEENSV_INS5_IJNSA_ILi8EEESF_EEENS5_IJSF_SB_EEEEEEEvNS4_8identityES12_S1C_vS1D_EENS_8epilogue10collective18CollectiveEpilogueINS1F_23Sm100TmaWarpSpecializedILi1ELi1ELi64ELb0ELb0EEEJSG_NS5_IJNSV_ISE_SB_EENSV_ISF_SB_EEEEESH_SI_SH_SI_NS1F_6fusion15FusionCallbacksIS1J_NS1N_17LinearCombinationISH_fSH_fLNS_15FloatRoundStyleE2EEESG_S1M_JEEENS4_5SM1004TMEM4LOAD26SM100_TMEM_LOAD_32dp32b64xES12_S1C_NS4_39AutoVectorizingCopyWithAssumedAlignmentILi128EEENS4_14SM90_TMA_STOREES1C_S1Y_S1Y_EEEvvEEEEvNT_6ParamsE)
        /*0044*/ 	.word	0x00000000
.L_29:


//--------------------- .nv.compat                --------------------------
	.section	.nv.compat,"",@"SHT_CUDA_COMPAT_INFO"
	.align	4
        /*0000*/ 	.byte	0x02, 0x09, 0x01, 0x00, 0x02, 0x02, 0x02, 0x00, 0x02, 0x05, 0x05, 0x00, 0x03, 0x07, 0x01, 0x01
        /*0010*/ 	.byte	0x02, 0x03, 0x01, 0x00, 0x02, 0x06, 0x01, 0x00, 0x04, 0x0b, 0x08, 0x00, 0x09, 0x00, 0x00, 0x00
        /*0020*/ 	.byte	0x00, 0x00, 0x00, 0x00


//--------------------- .nv.info._ZN7cutlass13device_kernelINS_4gemm6kernel13GemmUniversalIN4cute5tupleIJiiiiEEENS1_10collective13CollectiveMmaINS1_35MainloopSm100TmaUmmaWarpSpecializedILi6ELi2ELi4ENS5_IJNS4_1CILi1EEESB_SB_EEEEENS5_IJNSA_ILi128EEENSA_ILi64EEESF_EEENS_12float_e4m3_tENS5_IJlSB_lEEESH_SI_NS4_8TiledMMAINS4_8MMA_AtomIJNS4_10MMA_TraitsINS4_19SM100_MMA_F8F6F4_SSEJSH_SH_fSE_SF_NS4_17integral_constantINS4_4UMMA5MajorELSP_0EEESQ_NSN_INSO_7ScaleInELSR_0EEESS_EEEEEENS4_6LayoutISC_NS5_IJNSA_ILi0EEESW_SW_EEEEENS5_IJNS4_10UnderscoreESZ_SZ_EEEEENS4_13SM90_TMA_LOADENS4_14ComposedLayoutINS4_7SwizzleILi2ELi4ELi3EEENS4_18smem_ptr_flag_bitsILi8EEENSV_INS5_IJNSA_ILi8EEESF_EEENS5_IJSF_SB_EEEEEEEvNS4_8identityES12_S1C_vS1D_EENS_8epilogue10collective18CollectiveEpilogueINS1F_23Sm100TmaWarpSpecializedILi1ELi1ELi64ELb0ELb0EEEJSG_NS5_IJNSV_ISE_SB_EENSV_ISF_SB_EEEEESH_SI_SH_SI_NS1F_6fusion15FusionCallbacksIS1J_NS1N_17LinearCombinationISH_fSH_fLNS_15FloatRoundStyleE2EEESG_S1M_JEEENS4_5SM1004TMEM4LOAD26SM100_TMEM_LOAD_32dp32b64xES12_S1C_NS4_39AutoVectorizingCopyWithAssumedAlignmentILi128EEENS4_14SM90_TMA_STOREES1C_S1Y_S1Y_EEEvvEEEEvNT_6ParamsE --------------------------
	.section	.nv.info._ZN7cutlass13device_kernelINS_4gemm6kernel13GemmUniversalIN4cute5tupleIJiiiiEEENS1_10collective13CollectiveMmaINS1_35MainloopSm100TmaUmmaWarpSpecializedILi6ELi2ELi4ENS5_IJNS4_1CILi1EEESB_SB_EEEEENS5_IJNSA_ILi128EEENSA_ILi64EEESF_EEENS_12float_e4m3_tENS5_IJlSB_lEEESH_SI_NS4_8TiledMMAINS4_8MMA_AtomIJNS4_10MMA_TraitsINS4_19SM100_MMA_F8F6F4_SSEJSH_SH_fSE_SF_NS4_17integral_constantINS4_4UMMA5MajorELSP_0EEESQ_NSN_INSO_7ScaleInELSR_0EEESS_EEEEEENS4_6LayoutISC_NS5_IJNSA_ILi0EEESW_SW_EEEEENS5_IJNS4_10UnderscoreESZ_SZ_EEEEENS4_13SM90_TMA_LOADENS4_14ComposedLayoutINS4_7SwizzleILi2ELi4ELi3EEENS4_18smem_ptr_flag_bitsILi8EEENSV_INS5_IJNSA_ILi8EEESF_EEENS5_IJSF_SB_EEEEEEEvNS4_8identityES12_S1C_vS1D_EENS_8epilogue10collective18CollectiveEpilogueINS1F_23Sm100TmaWarpSpecializedILi1ELi1ELi64ELb0ELb0EEEJSG_NS5_IJNSV_ISE_SB_EENSV_ISF_SB_EEEEESH_SI_SH_SI_NS1F_6fusion15FusionCallbacksIS1J_NS1N_17LinearCombinationISH_fSH_fLNS_15FloatRoundStyleE2EEESG_S1M_JEEENS4_5SM1004TMEM4LOAD26SM100_TMEM_LOAD_32dp32b64xES12_S1C_NS4_39AutoVectorizingCopyWithAssumedAlignmentILi128EEENS4_14SM90_TMA_STOREES1C_S1Y_S1Y_EEEvvEEEEvNT_6ParamsE,"",@"SHT_CUDA_INFO"
	.sectionflags	@""
	.align	4


	//----- nvinfo : EIATTR_CUDA_API_VERSION
	.align		4
        /*0000*/ 	.byte	0x04, 0x37
        /*0002*/ 	.short	(.L_31 - .L_30)
.L_30:
        /*0004*/ 	.word	0x00000082


	//----- nvinfo : EIATTR_KPARAM_INFO
	.align		4
.L_31:
        /*0008*/ 	.byte	0x04, 0x17
        /*000a*/ 	.short	(.L_33 - .L_32)
.L_32:
        /*000c*/ 	.word	0x00000000
        /*0010*/ 	.short	0x0000
        /*0012*/ 	.short	0x0000
        /*0014*/ 	.byte	0x00, 0xf0, 0x01, 0x20


	//----- nvinfo : EIATTR_AT_ENTRY_FRAGMENTS
	.align		4
.L_33:
        /*0018*/ 	.byte	0x04, 0x4f
        /*001a*/ 	.short	(.L_35 - .L_34)


	//   ....[0]....
.L_34:
        /*001c*/ 	.word	0x00000006


	//----- nvinfo : EIATTR_RESERVED_SMEM_USED
	.align		4
.L_35:
        /*0020*/ 	.byte	0x01, 0x41
	.zero		2


	//----- nvinfo : EIATTR_SPARSE_MMA_MASK
	.align		4
        /*0024*/ 	.byte	0x03, 0x50
        /*0026*/ 	.short	0x0000


	//----- nvinfo : EIATTR_TCGEN05_1CTA_USED
	.align		4
        /*0028*/ 	.byte	0x01, 0x51
	.zero		2


	//----- nvinfo : EIATTR_MAXREG_COUNT
	.align		4
        /*002c*/ 	.byte	0x03, 0x1b
        /*002e*/ 	.short	0x00ff


	//----- nvinfo : EIATTR_NUM_BARRIERS
	.align		4
        /*0030*/ 	.byte	0x02, 0x4c
        /*0032*/ 	.byte	0x07
	.zero		1


	//----- nvinfo : EIATTR_EXTERNS
	.align		4
        /*0034*/ 	.byte	0x04, 0x0f
        /*0036*/ 	.short	(.L_37 - .L_36)


	//   ....[0]....
	.align		4
.L_36:
        /*0038*/ 	.word	index@(__assertfail)


	//----- nvinfo : EIATTR_MERCURY_ISA_VERSION
	.align		4
.L_37:
        /*003c*/ 	.byte	0x03, 0x5f
        /*003e*/ 	.short	0x0101


	//----- nvinfo : EIATTR_INT_WARP_WIDE_INSTR_OFFSETS
	.align		4
        /*0040*/ 	.byte	0x04, 0x31
        /*0042*/ 	.short	(.L_39 - .L_38)


	//   ....[0]....
.L_38:
        /*0044*/ 	.word	0x00001dc0


	//   ....[1]....
        /*0048*/ 	.word	0x00003850


	//   ....[2]....
        /*004c*/ 	.word	0x00003870


	//   ....[3]....
        /*0050*/ 	.word	0x000038a0


	//   ....[4]....
        /*0054*/ 	.word	0x000042b0


	//   ....[5]....
        /*0058*/ 	.word	0x000043a0


	//----- nvinfo : EIATTR_COOP_GROUP_MASK_REGIDS
	.align		4
.L_39:
        /*005c*/ 	.byte	0x04, 0x29
        /*005e*/ 	.short	(.L_41 - .L_40)


	//   ....[0]....
.L_40:
        /*0060*/ 	.word	0xffffffff


	//   ....[1]....
        /*0064*/ 	.word	0xffffffff


	//   ....[2]....
        /*0068*/ 	.word	0xffffffff


	//   ....[3]....
        /*006c*/ 	.word	0xffffffff


	//   ....[4]....
        /*0070*/ 	.word	0xffffffff


	//   ....[5]....
        /*0074*/ 	.word	0xffffffff


	//   ....[6]....
        /*0078*/ 	.word	0xffffffff


	//   ....[7]....
        /*007c*/ 	.word	0xffffffff


	//   ....[8]....
        /*0080*/ 	.word	0xffffffff


	//   ....[9]....
        /*0084*/ 	.word	0xffffffff


	//   ....[10]....
        /*0088*/ 	.word	0xffffffff


	//   ....[11]....
        /*008c*/ 	.word	0xffffffff


	//   ....[12]....
        /*0090*/ 	.word	0xffffffff


	//----- nvinfo : EIATTR_COOP_GROUP_INSTR_OFFSETS
	.align		4
.L_41:
        /*0094*/ 	.byte	0x04, 0x28
        /*0096*/ 	.short	(.L_43 - .L_42)


	//   ....[0]....
.L_42:
        /*0098*/ 	.word	0x00000090


	//   ....[1]....
        /*009c*/ 	.word	0x000004d0


	//   ....[2]....
        /*00a0*/ 	.word	0x00000680


	//   ....[3]....
        /*00a4*/ 	.word	0x000007c0


	//   ....[4]....
        /*00a8*/ 	.word	0x000008c0


	//   ....[5]....
        /*00ac*/ 	.word	0x00000a30


	//   ....[6]....
        /*00b0*/ 	.word	0x00000bd0


	//   ....[7]....
        /*00b4*/ 	.word	0x00001ca0


	//   ....[8]....
        /*00b8*/ 	.word	0x00002ba0


	//   ....[9]....
        /*00bc*/ 	.word	0x00002db0


	//   ....[10]....
        /*00c0*/ 	.word	0x00002de0


	//   ....[11]....
        /*00c4*/ 	.word	0x00003730


	//   ....[12]....
        /*00c8*/ 	.word	0x00003960


	//----- nvinfo : EIATTR_VRC_CTA_INIT_COUNT
	.align		4
.L_43:
        /*00cc*/ 	.byte	0x02, 0x4a
        /*00ce*/ 	.byte	0x80
	.zero		1


	//----- nvinfo : EIATTR_SYSCALL_OFFSETS
	.align		4
        /*00d0*/ 	.byte	0x04, 0x46
        /*00d2*/ 	.short	(.L_45 - .L_44)


	//   ....[0]....
.L_44:
        /*00d4*/ 	.word	0x00004d90


	//   ....[1]....
        /*00d8*/ 	.word	0x00004ed0


	//   ....[2]....
        /*00dc*/ 	.word	0x00005670


	//----- nvinfo : EIATTR_MBARRIER_INSTR_OFFSETS
	.align		4
.L_45:
        /*00e0*/ 	.byte	0x04, 0x39
        /*00e2*/ 	.short	(.L_47 - .L_46)


	//   ....[0]....
.L_46:
        /*00e4*/ 	.word	0x000005b0
        /*00e8*/ 	.word	0x000000ff
        /*00ec*/ 	.word	0x00000000
        /*00f0*/ 	.short	0x0100
        /*00f2*/ 	.byte	0x05
	.zero		1


	//   ....[1]....
        /*00f4*/ 	.word	0x000005c0
        /*00f8*/ 	.word	0x000000ff
        /*00fc*/ 	.word	0x00000030
        /*0100*/ 	.short	0x0100
        /*0102*/ 	.byte	0x05
	.zero		1


	//   ....[2]....
        /*0104*/ 	.word	0x000005d0
        /*0108*/ 	.word	0x000000ff
        /*010c*/ 	.word	0x00000008
        /*0110*/ 	.short	0x0100
        /*0112*/ 	.byte	0x05
	.zero		1


	//   ....[3]....
        /*0114*/ 	.word	0x000005e0
        /*0118*/ 	.word	0x000000ff
        /*011c*/ 	.word	0x00000038
        /*0120*/ 	.short	0x0100
        /*0122*/ 	.byte	0x05
	.zero		1


	//   ....[4]....
        /*0124*/ 	.word	0x000005f0
        /*0128*/ 	.word	0x000000ff
        /*012c*/ 	.word	0x00000010
        /*0130*/ 	.short	0x0100
        /*0132*/ 	.byte	0x05
	.zero		1


	//   ....[5]....
        /*0134*/ 	.word	0x00000600
        /*0138*/ 	.word	0x000000ff
        /*013c*/ 	.word	0x00000040
        /*0140*/ 	.short	0x0100
        /*0142*/ 	.byte	0x05
	.zero		1


	//   ....[6]....
        /*0144*/ 	.word	0x00000610
        /*0148*/ 	.word	0x000000ff
        /*014c*/ 	.word	0x00000018
        /*0150*/ 	.short	0x0100
        /*0152*/ 	.byte	0x05
	.zero		1


	//   ....[7]....
        /*0154*/ 	.word	0x00000620
        /*0158*/ 	.word	0x000000ff
        /*015c*/ 	.word	0x00000048
        /*0160*/ 	.short	0x0100
        /*0162*/ 	.byte	0x05
	.zero		1


	//   ....[8]....
        /*0164*/ 	.word	0x00000630
        /*0168*/ 	.word	0x000000ff
        /*016c*/ 	.word	0x00000020
        /*0170*/ 	.short	0x0100
        /*0172*/ 	.byte	0x05
	.zero		1


	//   ....[9]....
        /*0174*/ 	.word	0x00000640
        /*0178*/ 	.word	0x000000ff
        /*017c*/ 	.word	0x00000050
        /*0180*/ 	.short	0x0100
        /*0182*/ 	.byte	0x05
	.zero		1


	//   ....[10]....
        /*0184*/ 	.word	0x00000650
        /*0188*/ 	.word	0x000000ff
        /*018c*/ 	.word	0x00000028
        /*0190*/ 	.short	0x0100
        /*0192*/ 	.byte	0x05
	.zero		1


	//   ....[11]....
        /*0194*/ 	.word	0x00000660
        /*0198*/ 	.word	0x000000ff
        /*019c*/ 	.word	0x00000058
        /*01a0*/ 	.short	0x0100
        /*01a2*/ 	.byte	0x05
	.zero		1


	//   ....[12]....
        /*01a4*/ 	.word	0x00000790
        /*01a8*/ 	.word	0x000000ff
        /*01ac*/ 	.word	0x00000060
        /*01b0*/ 	.short	0x0100
        /*01b2*/ 	.byte	0x06
	.zero		1


	//   ....[13]....
        /*01b4*/ 	.word	0x000007a0
        /*01b8*/ 	.word	0x000000ff
        /*01bc*/ 	.word	0x00000068
        /*01c0*/ 	.short	0x0100
        /*01c2*/ 	.byte	0x06
	.zero		1


	//   ....[14]....
        /*01c4*/ 	.word	0x00000890
        /*01c8*/ 	.word	0x000000ff
        /*01cc*/ 	.word	0x00000070
        /*01d0*/ 	.short	0x0100
        /*01d2*/ 	.byte	0x05
	.zero		1


	//   ....[15]....
        /*01d4*/ 	.word	0x000008a0
        /*01d8*/ 	.word	0x000000ff
        /*01dc*/ 	.word	0x00000078
        /*01e0*/ 	.short	0x0100
        /*01e2*/ 	.byte	0x05
	.zero		1


	//   ....[16]....
        /*01e4*/ 	.word	0x000009e0
        /*01e8*/ 	.word	0x000000ff
        /*01ec*/ 	.word	0x00000080
        /*01f0*/ 	.short	0x0100
        /*01f2*/ 	.byte	0x05
	.zero		1


	//   ....[17]....
        /*01f4*/ 	.word	0x000009f0
        /*01f8*/ 	.word	0x000000ff
        /*01fc*/ 	.word	0x00000090
        /*0200*/ 	.short	0x0100
        /*0202*/ 	.byte	0x05
	.zero		1


	//   ....[18]....
        /*0204*/ 	.word	0x00000a00
        /*0208*/ 	.word	0x000000ff
        /*020c*/ 	.word	0x00000088
        /*0210*/ 	.short	0x0100
        /*0212*/ 	.byte	0x05
	.zero		1


	//   ....[19]....
        /*0214*/ 	.word	0x00000a10
        /*0218*/ 	.word	0x000000ff
        /*021c*/ 	.word	0x00000098
        /*0220*/ 	.short	0x0100
        /*0222*/ 	.byte	0x05
	.zero		1


	//   ....[20]....
        /*0224*/ 	.word	0x00000b40
        /*0228*/ 	.word	0x000000ff
        /*022c*/ 	.word	0x000000a0
        /*0230*/ 	.short	0x0100
        /*0232*/ 	.byte	0x06
	.zero		1


	//   ....[21]....
        /*0234*/ 	.word	0x00000b50
        /*0238*/ 	.word	0x000000ff
        /*023c*/ 	.word	0x000000c0
        /*0240*/ 	.short	0x0100
        /*0242*/ 	.byte	0x06
	.zero		1


	//   ....[22]....
        /*0244*/ 	.word	0x00000b60
        /*0248*/ 	.word	0x000000ff
        /*024c*/ 	.word	0x000000a8
        /*0250*/ 	.short	0x0100
        /*0252*/ 	.byte	0x06
	.zero		1


	//   ....[23]....
        /*0254*/ 	.word	0x00000b70
        /*0258*/ 	.word	0x000000ff
        /*025c*/ 	.word	0x000000c8
        /*0260*/ 	.short	0x0100
        /*0262*/ 	.byte	0x06
	.zero		1


	//   ....[24]....
        /*0264*/ 	.word	0x00000b80
        /*0268*/ 	.word	0x000000ff
        /*026c*/ 	.word	0x000000b0
        /*0270*/ 	.short	0x0100
        /*0272*/ 	.byte	0x06
	.zero		1


	//   ....[25]....
        /*0274*/ 	.word	0x00000b90
        /*0278*/ 	.word	0x000000ff
        /*027c*/ 	.word	0x000000d0
        /*0280*/ 	.short	0x0100
        /*0282*/ 	.byte	0x06
	.zero		1


	//   ....[26]....
        /*0284*/ 	.word	0x00000ba0
        /*0288*/ 	.word	0x000000ff
        /*028c*/ 	.word	0x000000b8
        /*0290*/ 	.short	0x0100
        /*0292*/ 	.byte	0x06
	.zero		1


	//   ....[27]....
        /*0294*/ 	.word	0x00000bb0
        /*0298*/ 	.word	0x000000ff
        /*029c*/ 	.word	0x000000d8
        /*02a0*/ 	.short	0x0100
        /*02a2*/ 	.byte	0x06
	.zero		1


	//   ....[28]....
        /*02a4*/ 	.word	0x00000ca0
        /*02a8*/ 	.word	0x000000ff
        /*02ac*/ 	.word	0x000000e0
        /*02b0*/ 	.short	0x0100
        /*02b2*/ 	.byte	0x05
	.zero		1


	//   ....[29]....
        /*02b4*/ 	.word	0x00000cb0
        /*02b8*/ 	.word	0x000000ff
        /*02bc*/ 	.word	0x000000f0
        /*02c0*/ 	.short	0x0100
        /*02c2*/ 	.byte	0x05
	.zero		1


	//   ....[30]....
        /*02c4*/ 	.word	0x00000cc0
        /*02c8*/ 	.word	0x000000ff
        /*02cc*/ 	.word	0x000000e8
        /*02d0*/ 	.short	0x0100
        /*02d2*/ 	.byte	0x05
	.zero		1


	//   ....[31]....
        /*02d4*/ 	.word	0x00000cd0
        /*02d8*/ 	.word	0x000000ff
        /*02dc*/ 	.word	0x000000f8
        /*02e0*/ 	.short	0x0100
        /*02e2*/ 	.byte	0x05
	.zero		1


	//   ....[32]....
        /*02e4*/ 	.word	0x000015a0
        /*02e8*/ 	.word	0x00000003
        /*02ec*/ 	.word	0x000000f0
        /*02f0*/ 	.short	0x010a
        /*02f2*/ 	.byte	0xff
	.zero		1


	//   ....[33]....
        /*02f4*/ 	.word	0x000015d0
        /*02f8*/ 	.word	0x00000003
        /*02fc*/ 	.word	0x000000e0
        /*0300*/ 	.short	0x0101
        /*0302*/ 	.byte	0xff
	.zero		1


	//   ....[34]....
        /*0304*/ 	.word	0x000016a0
        /*0308*/ 	.word	0x000000ff
        /*030c*/ 	.word	0x00000030
        /*0310*/ 	.short	0x010a
        /*0312*/ 	.byte	0x08
	.zero		1


	//   ....[35]....
        /*0314*/ 	.word	0x00001740
        /*0318*/ 	.word	0x000000ff
        /*031c*/ 	.word	0x00000030
        /*0320*/ 	.short	0x010a
        /*0322*/ 	.byte	0x21
	.zero		1


	//   ....[36]....
        /*0324*/ 	.word	0x00001890
        /*0328*/ 	.word	0x000000ff
        /*032c*/ 	.word	0x00000030
        /*0330*/ 	.short	0x010a
        /*0332*/ 	.byte	0x08
	.zero		1


	//   ....[37]....
        /*0334*/ 	.word	0x000019a0
        /*0338*/ 	.word	0x000000ff
        /*033c*/ 	.word	0x00000078
        /*0340*/ 	.short	0x0101
        /*0342*/ 	.byte	0x04
	.zero		1


	//   ....[38]....
        /*0344*/ 	.word	0x000019c0
        /*0348*/ 	.word	0x000000ff
        /*034c*/ 	.word	0x00000030
        /*0350*/ 	.short	0x010a
        /*0352*/ 	.byte	0x08
	.zero		1


	//   ....[39]....
        /*0354*/ 	.word	0x00001a40
        /*0358*/ 	.word	0x000000ff
        /*035c*/ 	.word	0x00000030
        /*0360*/ 	.short	0x010a
        /*0362*/ 	.byte	0x11
	.zero		1


	//   ....[40]....
        /*0364*/ 	.word	0x00001b90
        /*0368*/ 	.word	0x000000ff
        /*036c*/ 	.word	0x00000030
        /*0370*/ 	.short	0x010a
        /*0372*/ 	.byte	0x08
	.zero		1


	//   ....[41]....
        /*0374*/ 	.word	0x00001cd0
        /*0378*/ 	.word	0x00000002
        /*037c*/ 	.word	0x00000080
        /*0380*/ 	.short	0x010a
        /*0382*/ 	.byte	0xff
	.zero		1


	//   ....[42]....
        /*0384*/ 	.word	0x00001d90
        /*0388*/ 	.word	0x00000002
        /*038c*/ 	.word	0x00000000
        /*0390*/ 	.short	0x0101
        /*0392*/ 	.byte	0xff
	.zero		1


	//   ....[43]....
        /*0394*/ 	.word	0x000022f0
        /*0398*/ 	.word	0x000000ff
        /*039c*/ 	.word	0x00000000
        /*03a0*/ 	.short	0x010a
        /*03a2*/ 	.byte	0x05
	.zero		1


	//   ....[44]....
        /*03a4*/ 	.word	0x00002380
        /*03a8*/ 	.word	0x000000ff
        /*03ac*/ 	.word	0x00000000
        /*03b0*/ 	.short	0x010a
        /*03b2*/ 	.byte	0x05
	.zero		1


	//   ....[45]....
        /*03b4*/ 	.word	0x00002410
        /*03b8*/ 	.word	0x000000ff
        /*03bc*/ 	.word	0x00000000
        /*03c0*/ 	.short	0x010a
        /*03c2*/ 	.byte	0x05
	.zero		1


	//   ....[46]....
        /*03c4*/ 	.word	0x000024a0
        /*03c8*/ 	.word	0x000000ff
        /*03cc*/ 	.word	0x00000000
        /*03d0*/ 	.short	0x010a
        /*03d2*/ 	.byte	0x05
	.zero		1


	//   ....[47]....
        /*03d4*/ 	.word	0x00002530
        /*03d8*/ 	.word	0x000000ff
        /*03dc*/ 	.word	0x00000000
        /*03e0*/ 	.short	0x010a
        /*03e2*/ 	.byte	0x05
	.zero		1


	//   ....[48]....
        /*03e4*/ 	.word	0x000025d0
        /*03e8*/ 	.word	0x00000000
        /*03ec*/ 	.word	0x00000000
        /*03f0*/ 	.short	0x010a
        /*03f2*/ 	.byte	0xff
	.zero		1


	//   ....[49]....
        /*03f4*/ 	.word	0x000026f0
        /*03f8*/ 	.word	0x00000000
        /*03fc*/ 	.word	0x000000e0
        /*0400*/ 	.short	0x010a
        /*0402*/ 	.byte	0xff
	.zero		1


	//   ....[50]....
        /*0404*/ 	.word	0x00002750
        /*0408*/ 	.word	0x00000004
        /*040c*/ 	.word	0x00000000
        /*0410*/ 	.short	0x0101
        /*0412*/ 	.byte	0xff
	.zero		1


	//   ....[51]....
        /*0414*/ 	.word	0x00002770
        /*0418*/ 	.word	0x000000ff
        /*041c*/ 	.word	0x00000090
        /*0420*/ 	.short	0x010a
        /*0422*/ 	.byte	0x05
	.zero		1


	//   ....[52]....
        /*0424*/ 	.word	0x00002890
        /*0428*/ 	.word	0x00000000
        /*042c*/ 	.word	0x00000080
        /*0430*/ 	.short	0x010a
        /*0432*/ 	.byte	0xff
	.zero		1


	//   ....[53]....
        /*0434*/ 	.word	0x000029a0
        /*0438*/ 	.word	0x00000000
        /*043c*/ 	.word	0x00000000
        /*0440*/ 	.short	0x0101
        /*0442*/ 	.byte	0xff
	.zero		1


	//   ....[54]....
        /*0444*/ 	.word	0x00002a30
        /*0448*/ 	.word	0x000000ff
        /*044c*/ 	.word	0x00000090
        /*0450*/ 	.short	0x0106
        /*0452*/ 	.byte	0x05
	.zero		1


	//   ....[55]....
        /*0454*/ 	.word	0x00002a50
        /*0458*/ 	.word	0x000000ff
        /*045c*/ 	.word	0x00000090
        /*0460*/ 	.short	0x010a
        /*0462*/ 	.byte	0x05
	.zero		1


	//   ....[56]....
        /*0464*/ 	.word	0x00002ae0
        /*0468*/ 	.word	0x000000ff
        /*046c*/ 	.word	0x00000090
        /*0470*/ 	.short	0x0106
        /*0472*/ 	.byte	0x04
	.zero		1


	//   ....[57]....
        /*0474*/ 	.word	0x00002b20
        /*0478*/ 	.word	0x00000000
        /*047c*/ 	.word	0x00000090
        /*0480*/ 	.short	0x010a
        /*0482*/ 	.byte	0xff
	.zero		1


	//   ....[58]....
        /*0484*/ 	.word	0x00003020
        /*0488*/ 	.word	0x00000000
        /*048c*/ 	.word	0x00000080
        /*0490*/ 	.short	0x010a
        /*0492*/ 	.byte	0xff
	.zero		1


	//   ....[59]....
        /*0494*/ 	.word	0x00003130
        /*0498*/ 	.word	0x00000003
        /*049c*/ 	.word	0x00000000
        /*04a0*/ 	.short	0x0101
        /*04a2*/ 	.byte	0xff
	.zero		1


	//   ....[60]....
        /*04a4*/ 	.word	0x00003140
        /*04a8*/ 	.word	0x000000ff
        /*04ac*/ 	.word	0x00000000
        /*04b0*/ 	.short	0x010a
        /*04b2*/ 	.byte	0x04
	.zero		1


	//   ....[61]....
        /*04b4*/ 	.word	0x00003160
        /*04b8*/ 	.word	0x000000ff
        /*04bc*/ 	.word	0x000000c0
        /*04c0*/ 	.short	0x010a
        /*04c2*/ 	.byte	0x08
	.zero		1


	//   ....[62]....
        /*04c4*/ 	.word	0x00003230
        /*04c8*/ 	.word	0x000000ff
        /*04cc*/ 	.word	0x00000000
        /*04d0*/ 	.short	0x010a
        /*04d2*/ 	.byte	0x07
	.zero		1


	//   ....[63]....
        /*04d4*/ 	.word	0x00003370
        /*04d8*/ 	.word	0x000000ff
        /*04dc*/ 	.word	0x00000000
        /*04e0*/ 	.short	0x010a
        /*04e2*/ 	.byte	0x04
	.zero		1


	//   ....[64]....
        /*04e4*/ 	.word	0x00003560
        /*04e8*/ 	.word	0x000000ff
        /*04ec*/ 	.word	0x00000000
        /*04f0*/ 	.short	0x010a
        /*04f2*/ 	.byte	0x05
	.zero		1


	//   ....[65]....
        /*04f4*/ 	.word	0x000035f0
        /*04f8*/ 	.word	0x000000ff
        /*04fc*/ 	.word	0x00000000
        /*0500*/ 	.short	0x010a
        /*0502*/ 	.byte	0x05
	.zero		1


	//   ....[66]....
        /*0504*/ 	.word	0x00003680
        /*0508*/ 	.word	0x000000ff
        /*050c*/ 	.word	0x00000000
        /*0510*/ 	.short	0x010a
        /*0512*/ 	.byte	0x05
	.zero		1


	//   ....[67]....
        /*0514*/ 	.word	0x00003710
        /*0518*/ 	.word	0x000000ff
        /*051c*/ 	.word	0x00000000
        /*0520*/ 	.short	0x010a
        /*0522*/ 	.byte	0x07
	.zero		1


	//   ....[68]....
        /*0524*/ 	.word	0x00003b50
        /*0528*/ 	.word	0x00000000
        /*052c*/ 	.word	0x00000080
        /*0530*/ 	.short	0x010a
        /*0532*/ 	.byte	0xff
	.zero		1


	//   ....[69]....
        /*0534*/ 	.word	0x00003c40
        /*0538*/ 	.word	0x00000000
        /*053c*/ 	.word	0x00000000
        /*0540*/ 	.short	0x0101
        /*0542*/ 	.byte	0xff
	.zero		1


	//   ....[70]....
        /*0544*/ 	.word	0x00003f60
        /*0548*/ 	.word	0x000000ff
        /*054c*/ 	.word	0x00000078
        /*0550*/ 	.short	0x010a
        /*0552*/ 	.byte	0x06
	.zero		1


	//   ....[71]....
        /*0554*/ 	.word	0x000040e0
        /*0558*/ 	.word	0x000000ff
        /*055c*/ 	.word	0x00000068
        /*0560*/ 	.short	0x010a
        /*0562*/ 	.byte	0x06
	.zero		1


	//   ....[72]....
        /*0564*/ 	.word	0x00004410
        /*0568*/ 	.word	0x000000ff
        /*056c*/ 	.word	0x00000060
        /*0570*/ 	.short	0x010b
        /*0572*/ 	.byte	0x06
	.zero		1


	//   ....[73]....
        /*0574*/ 	.word	0x00004430
        /*0578*/ 	.word	0x000000ff
        /*057c*/ 	.word	0x00000000
        /*0580*/ 	.short	0x0101
        /*0582*/ 	.byte	0x25
	.zero		1


	//   ....[74]....
        /*0584*/ 	.word	0x00004470
        /*0588*/ 	.word	0x00000000
        /*058c*/ 	.word	0x00000068
        /*0590*/ 	.short	0x010a
        /*0592*/ 	.byte	0xff
	.zero		1


	//   ....[75]....
        /*0594*/ 	.word	0x000047a0
        /*0598*/ 	.word	0x00000000
        /*059c*/ 	.word	0x00000080
        /*05a0*/ 	.short	0x010a
        /*05a2*/ 	.byte	0xff
	.zero		1


	//   ....[76]....
        /*05a4*/ 	.word	0x000048b0
        /*05a8*/ 	.word	0x00000000
        /*05ac*/ 	.word	0x00000000
        /*05b0*/ 	.short	0x0101
        /*05b2*/ 	.byte	0xff
	.zero		1


	//   ....[77]....
        /*05b4*/ 	.word	0x00005250
        /*05b8*/ 	.word	0x000000ff
        /*05bc*/ 	.word	0x00000060
        /*05c0*/ 	.short	0x010a
        /*05c2*/ 	.byte	0x2b
	.zero		1


	//   ....[78]....
        /*05c4*/ 	.word	0x00005260
        /*05c8*/ 	.word	0x0000009c
        /*05cc*/ 	.word	0x000000a0
        /*05d0*/ 	.short	0x010a
        /*05d2*/ 	.byte	0xff
	.zero		1


	//   ....[79]....
        /*05d4*/ 	.word	0x000053f0
        /*05d8*/ 	.word	0x000000ff
        /*05dc*/ 	.word	0x00000060
        /*05e0*/ 	.short	0x010a
        /*05e2*/ 	.byte	0x2b
	.zero		1


	//   ....[80]....
        /*05e4*/ 	.word	0x000054f0
        /*05e8*/ 	.word	0x000000ff
        /*05ec*/ 	.word	0x00000000
        /*05f0*/ 	.short	0x0101
        /*05f2*/ 	.byte	0x04
	.zero		1


	//   ....[81]....
        /*05f4*/ 	.word	0x00005550
        /*05f8*/ 	.word	0x0000009c
        /*05fc*/ 	.word	0x000000a0
        /*0600*/ 	.short	0x010a
        /*0602*/ 	.byte	0xff
	.zero		1


	//   ....[82]....
        /*0604*/ 	.word	0x00005910
        /*0608*/ 	.word	0x000000ff
        /*060c*/ 	.word	0x00000000
        /*0610*/ 	.short	0x0101
        /*0612*/ 	.byte	0x05
	.zero		1


	//   ....[83]....
        /*0614*/ 	.word	0x000069c0
        /*0618*/ 	.word	0x00000003
        /*061c*/ 	.word	0x000000f0
        /*0620*/ 	.short	0x010a
        /*0622*/ 	.byte	0xff
	.zero		1


	//   ....[84]....
        /*0624*/ 	.word	0x00006a20
        /*0628*/ 	.word	0x00000002
        /*062c*/ 	.word	0x00000030
        /*0630*/ 	.short	0x010a
        /*0632*/ 	.byte	0xff
	.zero		1


	//   ....[85]....
        /*0634*/ 	.word	0x00006a80
        /*0638*/ 	.word	0x00000002
        /*063c*/ 	.word	0x00000030
        /*0640*/ 	.short	0x010a
        /*0642*/ 	.byte	0xff
	.zero		1


	//   ....[86]....
        /*0644*/ 	.word	0x00006ad0
        /*0648*/ 	.word	0x00000002
        /*064c*/ 	.word	0x00000080
        /*0650*/ 	.short	0x010a
        /*0652*/ 	.byte	0xff
	.zero		1


	//   ....[87]....
        /*0654*/ 	.word	0x00006b30
        /*0658*/ 	.word	0x00000000
        /*065c*/ 	.word	0x00000000
        /*0660*/ 	.short	0x010a
        /*0662*/ 	.byte	0xff
	.zero		1


	//   ....[88]....
        /*0664*/ 	.word	0x00006b90
        /*0668*/ 	.word	0x00000000
        /*066c*/ 	.word	0x00000000
        /*0670*/ 	.short	0x010a
        /*0672*/ 	.byte	0xff
	.zero		1


	//   ....[89]....
        /*0674*/ 	.word	0x00006bf0
        /*0678*/ 	.word	0x00000000
        /*067c*/ 	.word	0x00000000
        /*0680*/ 	.short	0x010a
        /*0682*/ 	.byte	0xff
	.zero		1


	//   ....[90]....
        /*0684*/ 	.word	0x00006c50
        /*0688*/ 	.word	0x00000000
        /*068c*/ 	.word	0x00000000
        /*0690*/ 	.short	0x010a
        /*0692*/ 	.byte	0xff
	.zero		1


	//   ....[91]....
        /*0694*/ 	.word	0x00006cb0
        /*0698*/ 	.word	0x00000000
        /*069c*/ 	.word	0x00000000
        /*06a0*/ 	.short	0x010a
        /*06a2*/ 	.byte	0xff
	.zero		1


	//   ....[92]....
        /*06a4*/ 	.word	0x00006d00
        /*06a8*/ 	.word	0x00000000
        /*06ac*/ 	.word	0x000000e0
        /*06b0*/ 	.short	0x010a
        /*06b2*/ 	.byte	0xff
	.zero		1


	//   ....[93]....
        /*06b4*/ 	.word	0x00006d60
        /*06b8*/ 	.word	0x00000000
        /*06bc*/ 	.word	0x00000090
        /*06c0*/ 	.short	0x010a
        /*06c2*/ 	.byte	0xff
	.zero		1


	//   ....[94]....
        /*06c4*/ 	.word	0x00006db0
        /*06c8*/ 	.word	0x00000000
        /*06cc*/ 	.word	0x00000080
        /*06d0*/ 	.short	0x010a
        /*06d2*/ 	.byte	0xff
	.zero		1


	//   ....[95]....
        /*06d4*/ 	.word	0x00006e10
        /*06d8*/ 	.word	0x00000000
        /*06dc*/ 	.word	0x00000090
        /*06e0*/ 	.short	0x010a
        /*06e2*/ 	.byte	0xff
	.zero		1


	//   ....[96]....
        /*06e4*/ 	.word	0x00006e60
        /*06e8*/ 	.word	0x00000000
        /*06ec*/ 	.word	0x00000080
        /*06f0*/ 	.short	0x010a
        /*06f2*/ 	.byte	0xff
	.zero		1


	//   ....[97]....
        /*06f4*/ 	.word	0x00006ec0
        /*06f8*/ 	.word	0x00000003
        /*06fc*/ 	.word	0x000000c0
        /*0700*/ 	.short	0x010a
        /*0702*/ 	.byte	0xff
	.zero		1


	//   ....[98]....
        /*0704*/ 	.word	0x00006f20
        /*0708*/ 	.word	0x00000000
        /*070c*/ 	.word	0x00000000
        /*0710*/ 	.short	0x010a
        /*0712*/ 	.byte	0xff
	.zero		1


	//   ....[99]....
        /*0714*/ 	.word	0x00006f80
        /*0718*/ 	.word	0x00000000
        /*071c*/ 	.word	0x00000000
        /*0720*/ 	.short	0x010a
        /*0722*/ 	.byte	0xff
	.zero		1


	//   ....[100]....
        /*0724*/ 	.word	0x00006fe0
        /*0728*/ 	.word	0x00000000
        /*072c*/ 	.word	0x00000000
        /*0730*/ 	.short	0x010a
        /*0732*/ 	.byte	0xff
	.zero		1


	//   ....[101]....
        /*0734*/ 	.word	0x00007040
        /*0738*/ 	.word	0x00000000
        /*073c*/ 	.word	0x00000000
        /*0740*/ 	.short	0x010a
        /*0742*/ 	.byte	0xff
	.zero		1


	//   ....[102]....
        /*0744*/ 	.word	0x000070a0
        /*0748*/ 	.word	0x00000000
        /*074c*/ 	.word	0x00000000
        /*0750*/ 	.short	0x010a
        /*0752*/ 	.byte	0xff
	.zero		1


	//   ....[103]....
        /*0754*/ 	.word	0x000070f0
        /*0758*/ 	.word	0x00000000
        /*075c*/ 	.word	0x00000080
        /*0760*/ 	.short	0x010a
        /*0762*/ 	.byte	0xff
	.zero		1


	//   ....[104]....
        /*0764*/ 	.word	0x00007150
        /*0768*/ 	.word	0x00000000
        /*076c*/ 	.word	0x00000078
        /*0770*/ 	.short	0x010a
        /*0772*/ 	.byte	0xff
	.zero		1


	//   ....[105]....
        /*0774*/ 	.word	0x000071b0
        /*0778*/ 	.word	0x00000003
        /*077c*/ 	.word	0x00000068
        /*0780*/ 	.short	0x010a
        /*0782*/ 	.byte	0xff
	.zero		1


	//   ....[106]....
        /*0784*/ 	.word	0x00007200
        /*0788*/ 	.word	0x00000000
        /*078c*/ 	.word	0x00000080
        /*0790*/ 	.short	0x010a
        /*0792*/ 	.byte	0xff
	.zero		1


	//   ....[107]....
        /*0794*/ 	.word	0x00007260
        /*0798*/ 	.word	0x00000000
        /*079c*/ 	.word	0x00000060
        /*07a0*/ 	.short	0x010a
        /*07a2*/ 	.byte	0xff
	.zero		1


	//   ....[108]....
        /*07a4*/ 	.word	0x000072b0
        /*07a8*/ 	.word	0x0000009c
        /*07ac*/ 	.word	0x000000a0
        /*07b0*/ 	.short	0x010a
        /*07b2*/ 	.byte	0xff
	.zero		1


	//----- nvinfo : EIATTR_NUM_MBARRIERS
	.align		4
.L_47:
        /*07b4*/ 	.byte	0x03, 0x38
        /*07b6*/ 	.short	0x0020


	//----- nvinfo : EIATTR_EXIT_INSTR_OFFSETS
	.align		4
        /*07b8*/ 	.byte	0x04, 0x1c
        /*07ba*/ 	.short	(.L_49 - .L_48)


	//   ....[0]....
.L_48:
        /*07bc*/ 	.word	0x00002600


	//   ....[1]....
        /*07c0*/ 	.word	0x00002af0


	//   ....[2]....
        /*07c4*/ 	.word	0x00002b50


	//   ....[3]....
        /*07c8*/ 	.word	0x00003970


	//   ....[4]....
        /*07cc*/ 	.word	0x000044a0


	//   ....[5]....
        /*07d0*/ 	.word	0x000044e0


	//   ....[6]....
        /*07d4*/ 	.word	0x000069b0


	//----- nvinfo : EIATTR_MAX_THREADS
	.align		4
.L_49:
        /*07d8*/ 	.byte	0x04, 0x05
        /*07da*/ 	.short	(.L_51 - .L_50)
.L_50:
        /*07dc*/ 	.word	0x00000100
        /*07e0*/ 	.word	0x00000001
        /*07e4*/ 	.word	0x00000001


	//----- nvinfo : EIATTR_CRS_STACK_SIZE
	.align		4
.L_51:
        /*07e8*/ 	.byte	0x04, 0x1e
        /*07ea*/ 	.short	(.L_53 - .L_52)
.L_52:
        /*07ec*/ 	.word	0x00000000


	//----- nvinfo : EIATTR_CBANK_PARAM_SIZE
	.align		4
.L_53:
        /*07f0*/ 	.byte	0x03, 0x19
        /*07f2*/ 	.short	0x0800


	//----- nvinfo : EIATTR_PARAM_CBANK
	.align		4
        /*07f4*/ 	.byte	0x04, 0x0a
        /*07f6*/ 	.short	(.L_55 - .L_54)
	.align		4
.L_54:
        /*07f8*/ 	.word	index@(.nv.constant0._ZN7cutlass13device_kernelINS_4gemm6kernel13GemmUniversalIN4cute5tupleIJiiiiEEENS1_10collective13CollectiveMmaINS1_35MainloopSm100TmaUmmaWarpSpecializedILi6ELi2ELi4ENS5_IJNS4_1CILi1EEESB_SB_EEEEENS5_IJNSA_ILi128EEENSA_ILi64EEESF_EEENS_12float_e4m3_tENS5_IJlSB_lEEESH_SI_NS4_8TiledMMAINS4_8MMA_AtomIJNS4_10MMA_TraitsINS4_19SM100_MMA_F8F6F4_SSEJSH_SH_fSE_SF_NS4_17integral_constantINS4_4UMMA5MajorELSP_0EEESQ_NSN_INSO_7ScaleInELSR_0EEESS_EEEEEENS4_6LayoutISC_NS5_IJNSA_ILi0EEESW_SW_EEEEENS5_IJNS4_10UnderscoreESZ_SZ_EEEEENS4_13SM90_TMA_LOADENS4_14ComposedLayoutINS4_7SwizzleILi2ELi4ELi3EEENS4_18smem_ptr_flag_bitsILi8EEENSV_INS5_IJNSA_ILi8EEESF_EEENS5_IJSF_SB_EEEEEEEvNS4_8identityES12_S1C_vS1D_EENS_8epilogue10collective18CollectiveEpilogueINS1F_23Sm100TmaWarpSpecializedILi1ELi1ELi64ELb0ELb0EEEJSG_NS5_IJNSV_ISE_SB_EENSV_ISF_SB_EEEEESH_SI_SH_SI_NS1F_6fusion15FusionCallbacksIS1J_NS1N_17LinearCombinationISH_fSH_fLNS_15FloatRoundStyleE2EEESG_S1M_JEEENS4_5SM1004TMEM4LOAD26SM100_TMEM_LOAD_32dp32b64xES12_S1C_NS4_39AutoVectorizingCopyWithAssumedAlignmentILi128EEENS4_14SM90_TMA_STOREES1C_S1Y_S1Y_EEEvvEEEEvNT_6ParamsE)
        /*07fc*/ 	.short	0x0380
        /*07fe*/ 	.short	0x0800


	//----- nvinfo : EIATTR_SW_WAR
	.align		4
.L_55:
        /*0800*/ 	.byte	0x04, 0x36
        /*0802*/ 	.short	(.L_57 - .L_56)
.L_56:
        /*0804*/ 	.word	0x00000008
.L_57:


//--------------------- .nv.callgraph             --------------------------
	.section	.nv.callgraph,"",@"SHT_CUDA_CALLGRAPH"
	.align	4
	.sectionentsize	8
	.align		4
        /*0000*/ 	.word	0x00000000
	.align		4
        /*0004*/ 	.word	0xffffffff
	.align		4
        /*0008*/ 	.word	index@(_ZN7cutlass13device_kernelINS_4gemm6kernel13GemmUniversalIN4cute5tupleIJiiiiEEENS1_10collective13CollectiveMmaINS1_35MainloopSm100TmaUmmaWarpSpecializedILi6ELi2ELi4ENS5_IJNS4_1CILi1EEESB_SB_EEEEENS5_IJNSA_ILi128EEENSA_ILi64EEESF_EEENS_12float_e4m3_tENS5_IJlSB_lEEESH_SI_NS4_8TiledMMAINS4_8MMA_AtomIJNS4_10MMA_TraitsINS4_19SM100_MMA_F8F6F4_SSEJSH_SH_fSE_SF_NS4_17integral_constantINS4_4UMMA5MajorELSP_0EEESQ_NSN_INSO_7ScaleInELSR_0EEESS_EEEEEENS4_6LayoutISC_NS5_IJNSA_ILi0EEESW_SW_EEEEENS5_IJNS4_10UnderscoreESZ_SZ_EEEEENS4_13SM90_TMA_LOADENS4_14ComposedLayoutINS4_7SwizzleILi2ELi4ELi3EEENS4_18smem_ptr_flag_bitsILi8EEENSV_INS5_IJNSA_ILi8EEESF_EEENS5_IJSF_SB_EEEEEEEvNS4_8identityES12_S1C_vS1D_EENS_8epilogue10collective18CollectiveEpilogueINS1F_23Sm100TmaWarpSpecializedILi1ELi1ELi64ELb0ELb0EEEJSG_NS5_IJNSV_ISE_SB_EENSV_ISF_SB_EEEEESH_SI_SH_SI_NS1F_6fusion15FusionCallbacksIS1J_NS1N_17LinearCombinationISH_fSH_fLNS_15FloatRoundStyleE2EEESG_S1M_JEEENS4_5SM1004TMEM4LOAD26SM100_TMEM_LOAD_32dp32b64xES12_S1C_NS4_39AutoVectorizingCopyWithAssumedAlignmentILi128EEENS4_14SM90_TMA_STOREES1C_S1Y_S1Y_EEEvvEEEEvNT_6ParamsE)
	.align		4
        /*000c*/ 	.word	index@(__assertfail)
	.align		4
        /*0010*/ 	.word	0x00000000
	.align		4
        /*0014*/ 	.word	0xfffffffe
	.align		4
        /*0018*/ 	.word	0x00000000
	.align		4
        /*001c*/ 	.word	0xfffffffd
	.align		4
        /*0020*/ 	.word	0x00000000
	.align		4
        /*0024*/ 	.word	0xfffffffc


//--------------------- .nv.constant4             --------------------------
	.section	.nv.constant4,"a",@progbits
	.align	8
	.align		8
.nv.constant4:
        /*0000*/ 	.dword	__assertfail
	.align		8
        /*0008*/ 	.dword	__unnamed_1
	.align		8
        /*0010*/ 	.dword	__unnamed_2
	.align		8
        /*0018*/ 	.dword	_ZN40_INTERNAL_3fd9daad_4_k_cu_4c9ae8cf_323014cuda3std3__45__cpo5beginE
	.align		8
        /*0020*/ 	.dword	_ZN40_INTERNAL_3fd9daad_4_k_cu_4c9ae8cf_323014cuda3std3__45__cpo3endE
	.align		8
        /*0028*/ 	.dword	_ZN40_INTERNAL_3fd9daad_4_k_cu_4c9ae8cf_323014cuda3std3__45__cpo6cbeginE
	.align		8
        /*0030*/ 	.dword	_ZN40_INTERNAL_3fd9daad_4_k_cu_4c9ae8cf_323014cuda3std3__45__cpo4cendE
	.align		8
        /*0038*/ 	.dword	_ZN40_INTERNAL_3fd9daad_4_k_cu_4c9ae8cf_323014cuda3std3__442_GLOBAL__N__3fd9daad_4_k_cu_4c9ae8cf_323016ignoreE
	.align		8
        /*0040*/ 	.dword	_ZN40_INTERNAL_3fd9daad_4_k_cu_4c9ae8cf_323014cuda3std3__419piecewise_constructE
	.align		8
        /*0048*/ 	.dword	_ZN40_INTERNAL_3fd9daad_4_k_cu_4c9ae8cf_323014cuda3std3__48in_placeE
	.align		8
        /*0050*/ 	.dword	_ZN40_INTERNAL_3fd9daad_4_k_cu_4c9ae8cf_323014cuda3std6ranges3__45__cpo4swapE
	.align		8
        /*0058*/ 	.dword	_ZN40_INTERNAL_3fd9daad_4_k_cu_4c9ae8cf_323014cuda3std6ranges3__45__cpo9iter_moveE
	.align		8
        /*0060*/ 	.dword	_ZN40_INTERNAL_3fd9daad_4_k_cu_4c9ae8cf_323014cute7productE
	.align		8
        /*0068*/ 	.dword	_ZN40_INTERNAL_3fd9daad_4_k_cu_4c9ae8cf_323014cute1_E
	.align		8
        /*0070*/ 	.dword	$str$25
	.align		8
        /*0078*/ 	.dword	$str$26
	.align		8
        /*0080*/ 	.dword	$str$27
	.align		8
        /*0088*/ 	.dword	$str$28


//--------------------- .text._ZN7cutlass13device_kernelINS_4gemm6kernel13GemmUniversalIN4cute5tupleIJiiiiEEENS1_10collective13CollectiveMmaINS1_35MainloopSm100TmaUmmaWarpSpecializedILi6ELi2ELi4ENS5_IJNS4_1CILi1EEESB_SB_EEEEENS5_IJNSA_ILi128EEENSA_ILi64EEESF_EEENS_12float_e4m3_tENS5_IJlSB_lEEESH_SI_NS4_8TiledMMAINS4_8MMA_AtomIJNS4_10MMA_TraitsINS4_19SM100_MMA_F8F6F4_SSEJSH_SH_fSE_SF_NS4_17integral_constantINS4_4UMMA5MajorELSP_0EEESQ_NSN_INSO_7ScaleInELSR_0EEESS_EEEEEENS4_6LayoutISC_NS5_IJNSA_ILi0EEESW_SW_EEEEENS5_IJNS4_10UnderscoreESZ_SZ_EEEEENS4_13SM90_TMA_LOADENS4_14ComposedLayoutINS4_7SwizzleILi2ELi4ELi3EEENS4_18smem_ptr_flag_bitsILi8EEENSV_INS5_IJNSA_ILi8EEESF_EEENS5_IJSF_SB_EEEEEEEvNS4_8identityES12_S1C_vS1D_EENS_8epilogue10collective18CollectiveEpilogueINS1F_23Sm100TmaWarpSpecializedILi1ELi1ELi64ELb0ELb0EEEJSG_NS5_IJNSV_ISE_SB_EENSV_ISF_SB_EEEEESH_SI_SH_SI_NS1F_6fusion15FusionCallbacksIS1J_NS1N_17LinearCombinationISH_fSH_fLNS_15FloatRoundStyleE2EEESG_S1M_JEEENS4_5SM1004TMEM4LOAD26SM100_TMEM_LOAD_32dp32b64xES12_S1C_NS4_39AutoVectorizingCopyWithAssumedAlignmentILi128EEENS4_14SM90_TMA_STOREES1C_S1Y_S1Y_EEEvvEEEEvNT_6ParamsE --------------------------
	.section	.text._ZN7cutlass13device_kernelINS_4gemm6kernel13GemmUniversalIN4cute5tupleIJiiiiEEENS1_10collective13CollectiveMmaINS1_35MainloopSm100TmaUmmaWarpSpecializedILi6ELi2ELi4ENS5_IJNS4_1CILi1EEESB_SB_EEEEENS5_IJNSA_ILi128EEENSA_ILi64EEESF_EEENS_12float_e4m3_tENS5_IJlSB_lEEESH_SI_NS4_8TiledMMAINS4_8MMA_AtomIJNS4_10MMA_TraitsINS4_19SM100_MMA_F8F6F4_SSEJSH_SH_fSE_SF_NS4_17integral_constantINS4_4UMMA5MajorELSP_0EEESQ_NSN_INSO_7ScaleInELSR_0EEESS_EEEEEENS4_6LayoutISC_NS5_IJNSA_ILi0EEESW_SW_EEEEENS5_IJNS4_10UnderscoreESZ_SZ_EEEEENS4_13SM90_TMA_LOADENS4_14ComposedLayoutINS4_7SwizzleILi2ELi4ELi3EEENS4_18smem_ptr_flag_bitsILi8EEENSV_INS5_IJNSA_ILi8EEESF_EEENS5_IJSF_SB_EEEEEEEvNS4_8identityES12_S1C_vS1D_EENS_8epilogue10collective18CollectiveEpilogueINS1F_23Sm100TmaWarpSpecializedILi1ELi1ELi64ELb0ELb0EEEJSG_NS5_IJNSV_ISE_SB_EENSV_ISF_SB_EEEEESH_SI_SH_SI_NS1F_6fusion15FusionCallbacksIS1J_NS1N_17LinearCombinationISH_fSH_fLNS_15FloatRoundStyleE2EEESG_S1M_JEEENS4_5SM1004TMEM4LOAD26SM100_TMEM_LOAD_32dp32b64xES12_S1C_NS4_39AutoVectorizingCopyWithAssumedAlignmentILi128EEENS4_14SM90_TMA_STOREES1C_S1Y_S1Y_EEEvvEEEEvNT_6ParamsE,"ax",@progbits
	.align	128
.text._ZN7cutlass13device_kernelINS_4gemm6kernel13GemmUniversalIN4cute5tupleIJiiiiEEENS1_10collective13CollectiveMmaINS1_35MainloopSm100TmaUmmaWarpSpecializedILi6ELi2ELi4ENS5_IJNS4_1CILi1EEESB_SB_EEEEENS5_IJNSA_ILi128EEENSA_ILi64EEESF_EEENS_12float_e4m3_tENS5_IJlSB_lEEESH_SI_NS4_8TiledMMAINS4_8MMA_AtomIJNS4_10MMA_TraitsINS4_19SM100_MMA_F8F6F4_SSEJSH_SH_fSE_SF_NS4_17integral_constantINS4_4UMMA5MajorELSP_0EEESQ_NSN_INSO_7ScaleInELSR_0EEESS_EEEEEENS4_6LayoutISC_NS5_IJNSA_ILi0EEESW_SW_EEEEENS5_IJNS4_10UnderscoreESZ_SZ_EEEEENS4_13SM90_TMA_LOADENS4_14ComposedLayoutINS4_7SwizzleILi2ELi4ELi3EEENS4_18smem_ptr_flag_bitsILi8EEENSV_INS5_IJNSA_ILi8EEESF_EEENS5_IJSF_SB_EEEEEEEvNS4_8identityES12_S1C_vS1D_EENS_8epilogue10collective18CollectiveEpilogueINS1F_23Sm100TmaWarpSpecializedILi1ELi1ELi64ELb0ELb0EEEJSG_NS5_IJNSV_ISE_SB_EENSV_ISF_SB_EEEEESH_SI_SH_SI_NS1F_6fusion15FusionCallbacksIS1J_NS1N_17LinearCombinationISH_fSH_fLNS_15FloatRoundStyleE2EEESG_S1M_JEEENS4_5SM1004TMEM4LOAD26SM100_TMEM_LOAD_32dp32b64xES12_S1C_NS4_39AutoVectorizingCopyWithAssumedAlignmentILi128EEENS4_14SM90_TMA_STOREES1C_S1Y_S1Y_EEEvvEEEEvNT_6ParamsE:
        .type           _ZN7cutlass13device_kernelINS_4gemm6kernel13GemmUniversalIN4cute5tupleIJiiiiEEENS1_10collective13CollectiveMmaINS1_35MainloopSm100TmaUmmaWarpSpecializedILi6ELi2ELi4ENS5_IJNS4_1CILi1EEESB_SB_EEEEENS5_IJNSA_ILi128EEENSA_ILi64EEESF_EEENS_12float_e4m3_tENS5_IJlSB_lEEESH_SI_NS4_8TiledMMAINS4_8MMA_AtomIJNS4_10MMA_TraitsINS4_19SM100_MMA_F8F6F4_SSEJSH_SH_fSE_SF_NS4_17integral_constantINS4_4UMMA5MajorELSP_0EEESQ_NSN_INSO_7ScaleInELSR_0EEESS_EEEEEENS4_6LayoutISC_NS5_IJNSA_ILi0EEESW_SW_EEEEENS5_IJNS4_10UnderscoreESZ_SZ_EEEEENS4_13SM90_TMA_LOADENS4_14ComposedLayoutINS4_7SwizzleILi2ELi4ELi3EEENS4_18smem_ptr_flag_bitsILi8EEENSV_INS5_IJNSA_ILi8EEESF_EEENS5_IJSF_SB_EEEEEEEvNS4_8identityES12_S1C_vS1D_EENS_8epilogue10collective18CollectiveEpilogueINS1F_23Sm100TmaWarpSpecializedILi1ELi1ELi64ELb0ELb0EEEJSG_NS5_IJNSV_ISE_SB_EENSV_ISF_SB_EEEEESH_SI_SH_SI_NS1F_6fusion15FusionCallbacksIS1J_NS1N_17LinearCombinationISH_fSH_fLNS_15FloatRoundStyleE2EEESG_S1M_JEEENS4_5SM1004TMEM4LOAD26SM100_TMEM_LOAD_32dp32b64xES12_S1C_NS4_39AutoVectorizingCopyWithAssumedAlignmentILi128EEENS4_14SM90_TMA_STOREES1C_S1Y_S1Y_EEEvvEEEEvNT_6ParamsE,@function
        .size           _ZN7cutlass13device_kernelINS_4gemm6kernel13GemmUniversalIN4cute5tupleIJiiiiEEENS1_10collective13CollectiveMmaINS1_35MainloopSm100TmaUmmaWarpSpecializedILi6ELi2ELi4ENS5_IJNS4_1CILi1EEESB_SB_EEEEENS5_IJNSA_ILi128EEENSA_ILi64EEESF_EEENS_12float_e4m3_tENS5_IJlSB_lEEESH_SI_NS4_8TiledMMAINS4_8MMA_AtomIJNS4_10MMA_TraitsINS4_19SM100_MMA_F8F6F4_SSEJSH_SH_fSE_SF_NS4_17integral_constantINS4_4UMMA5MajorELSP_0EEESQ_NSN_INSO_7ScaleInELSR_0EEESS_EEEEEENS4_6LayoutISC_NS5_IJNSA_ILi0EEESW_SW_EEEEENS5_IJNS4_10UnderscoreESZ_SZ_EEEEENS4_13SM90_TMA_LOADENS4_14ComposedLayoutINS4_7SwizzleILi2ELi4ELi3EEENS4_18smem_ptr_flag_bitsILi8EEENSV_INS5_IJNSA_ILi8EEESF_EEENS5_IJSF_SB_EEEEEEEvNS4_8identityES12_S1C_vS1D_EENS_8epilogue10collective18CollectiveEpilogueINS1F_23Sm100TmaWarpSpecializedILi1ELi1ELi64ELb0ELb0EEEJSG_NS5_IJNSV_ISE_SB_EENSV_ISF_SB_EEEEESH_SI_SH_SI_NS1F_6fusion15FusionCallbacksIS1J_NS1N_17LinearCombinationISH_fSH_fLNS_15FloatRoundStyleE2EEESG_S1M_JEEENS4_5SM1004TMEM4LOAD26SM100_TMEM_LOAD_32dp32b64xES12_S1C_NS4_39AutoVectorizingCopyWithAssumedAlignmentILi128EEENS4_14SM90_TMA_STOREES1C_S1Y_S1Y_EEEvvEEEEvNT_6ParamsE,(.L_x_134 - _ZN7cutlass13device_kernelINS_4gemm6kernel13GemmUniversalIN4cute5tupleIJiiiiEEENS1_10collective13CollectiveMmaINS1_35MainloopSm100TmaUmmaWarpSpecializedILi6ELi2ELi4ENS5_IJNS4_1CILi1EEESB_SB_EEEEENS5_IJNSA_ILi128EEENSA_ILi64EEESF_EEENS_12float_e4m3_tENS5_IJlSB_lEEESH_SI_NS4_8TiledMMAINS4_8MMA_AtomIJNS4_10MMA_TraitsINS4_19SM100_MMA_F8F6F4_SSEJSH_SH_fSE_SF_NS4_17integral_constantINS4_4UMMA5MajorELSP_0EEESQ_NSN_INSO_7ScaleInELSR_0EEESS_EEEEEENS4_6LayoutISC_NS5_IJNSA_ILi0EEESW_SW_EEEEENS5_IJNS4_10UnderscoreESZ_SZ_EEEEENS4_13SM90_TMA_LOADENS4_14ComposedLayoutINS4_7SwizzleILi2ELi4ELi3EEENS4_18smem_ptr_flag_bitsILi8EEENSV_INS5_IJNSA_ILi8EEESF_EEENS5_IJSF_SB_EEEEEEEvNS4_8identityES12_S1C_vS1D_EENS_8epilogue10collective18CollectiveEpilogueINS1F_23Sm100TmaWarpSpecializedILi1ELi1ELi64ELb0ELb0EEEJSG_NS5_IJNSV_ISE_SB_EENSV_ISF_SB_EEEEESH_SI_SH_SI_NS1F_6fusion15FusionCallbacksIS1J_NS1N_17LinearCombinationISH_fSH_fLNS_15FloatRoundStyleE2EEESG_S1M_JEEENS4_5SM1004TMEM4LOAD26SM100_TMEM_LOAD_32dp32b64xES12_S1C_NS4_39AutoVectorizingCopyWithAssumedAlignmentILi128EEENS4_14SM90_TMA_STOREES1C_S1Y_S1Y_EEEvvEEEEvNT_6ParamsE)
        .other          _ZN7cutlass13device_kernelINS_4gemm6kernel13GemmUniversalIN4cute5tupleIJiiiiEEENS1_10collective13CollectiveMmaINS1_35MainloopSm100TmaUmmaWarpSpecializedILi6ELi2ELi4ENS5_IJNS4_1CILi1EEESB_SB_EEEEENS5_IJNSA_ILi128EEENSA_ILi64EEESF_EEENS_12float_e4m3_tENS5_IJlSB_lEEESH_SI_NS4_8TiledMMAINS4_8MMA_AtomIJNS4_10MMA_TraitsINS4_19SM100_MMA_F8F6F4_SSEJSH_SH_fSE_SF_NS4_17integral_constantINS4_4UMMA5MajorELSP_0EEESQ_NSN_INSO_7ScaleInELSR_0EEESS_EEEEEENS4_6LayoutISC_NS5_IJNSA_ILi0EEESW_SW_EEEEENS5_IJNS4_10UnderscoreESZ_SZ_EEEEENS4_13SM90_TMA_LOADENS4_14ComposedLayoutINS4_7SwizzleILi2ELi4ELi3EEENS4_18smem_ptr_flag_bitsILi8EEENSV_INS5_IJNSA_ILi8EEESF_EEENS5_IJSF_SB_EEEEEEEvNS4_8identityES12_S1C_vS1D_EENS_8epilogue10collective18CollectiveEpilogueINS1F_23Sm100TmaWarpSpecializedILi1ELi1ELi64ELb0ELb0EEEJSG_NS5_IJNSV_ISE_SB_EENSV_ISF_SB_EEEEESH_SI_SH_SI_NS1F_6fusion15FusionCallbacksIS1J_NS1N_17LinearCombinationISH_fSH_fLNS_15FloatRoundStyleE2EEESG_S1M_JEEENS4_5SM1004TMEM4LOAD26SM100_TMEM_LOAD_32dp32b64xES12_S1C_NS4_39AutoVectorizingCopyWithAssumedAlignmentILi128EEENS4_14SM90_TMA_STOREES1C_S1Y_S1Y_EEEvvEEEEvNT_6ParamsE,@"STO_CUDA_ENTRY STV_DEFAULT"
_ZN7cutlass13device_kernelINS_4gemm6kernel13GemmUniversalIN4cute5tupleIJiiiiEEENS1_10collective13CollectiveMmaINS1_35MainloopSm100TmaUmmaWarpSpecializedILi6ELi2ELi4ENS5_IJNS4_1CILi1EEESB_SB_EEEEENS5_IJNSA_ILi128EEENSA_ILi64EEESF_EEENS_12float_e4m3_tENS5_IJlSB_lEEESH_SI_NS4_8TiledMMAINS4_8MMA_AtomIJNS4_10MMA_TraitsINS4_19SM100_MMA_F8F6F4_SSEJSH_SH_fSE_SF_NS4_17integral_constantINS4_4UMMA5MajorELSP_0EEESQ_NSN_INSO_7ScaleInELSR_0EEESS_EEEEEENS4_6LayoutISC_NS5_IJNSA_ILi0EEESW_SW_EEEEENS5_IJNS4_10UnderscoreESZ_SZ_EEEEENS4_13SM90_TMA_LOADENS4_14ComposedLayoutINS4_7SwizzleILi2ELi4ELi3EEENS4_18smem_ptr_flag_bitsILi8EEENSV_INS5_IJNSA_ILi8EEESF_EEENS5_IJSF_SB_EEEEEEEvNS4_8identityES12_S1C_vS1D_EENS_8epilogue10collective18CollectiveEpilogueINS1F_23Sm100TmaWarpSpecializedILi1ELi1ELi64ELb0ELb0EEEJSG_NS5_IJNSV_ISE_SB_EENSV_ISF_SB_EEEEESH_SI_SH_SI_NS1F_6fusion15FusionCallbacksIS1J_NS1N_17LinearCombinationISH_fSH_fLNS_15FloatRoundStyleE2EEESG_S1M_JEEENS4_5SM1004TMEM4LOAD26SM100_TMEM_LOAD_32dp32b64xES12_S1C_NS4_39AutoVectorizingCopyWithAssumedAlignmentILi128EEENS4_14SM90_TMA_STOREES1C_S1Y_S1Y_EEEvvEEEEvNT_6ParamsE:
[----:B------:R-:W1:Y:S01]  /*0000*/  LDC R1, c[0x0][0x37c] ;  /* 0x0000df00ff017b82 */ /* 0x000e620000000800 */
[----:B------:R-:W2:Y:S01]  /*0010*/  S2R R166, SR_TID.X ;  /* 0x0000000000a67919 */ /* 0x000ea20000002100 */
[----:B------:R-:W3:Y:S01]  /*0020*/  LDCU.64 UR4, c[0x0][0x890] ;  /* 0x00011200ff0477ac */ /* 0x000ee20008000a00 */
[----:B------:R-:W-:Y:S02]  /*0030*/  PRMT R164, RZ, 0x7610, R164 ;  /* 0x00007610ffa47816 */ /* 0x000fe400000000a4 */
[----:B------:R-:W-:Y:S01]  /*0040*/  ELECT P5, URZ, PT ;  /* 0x0000000000ff782f */ /* 0x000fe200038a0000 */
[----:B------:R-:W4:Y:S01]  /*0050*/  LDCU.64 UR40, c[0x0][0x358] ;  /* 0x00006b00ff2877ac */ /* 0x000f220008000a00 */
[----:B---3--:R-:W-:-:S04]  /*0060*/  UISETP.NE.U32.AND UP0, UPT, UR4, URZ, UPT ;  /* 0x000000ff0400728c */ /* 0x008fc8000bf05070 */
[----:B------:R-:W-:Y:S01]  /*0070*/  UISETP.NE.AND.EX UP0, UPT, UR5, URZ, UPT, UP0 ;  /* 0x000000ff0500728c */ /* 0x000fe2000bf05300 */
[----:B--2---:R-:W-:-:S05]  /*0080*/  SHF.R.U32.HI R169, RZ, 0x5, R166 ;  /* 0x00000005ffa97819 */ /* 0x004fca00000116a6 */
[----:B------:R-:W2:Y:S02]  /*0090*/  SHFL.IDX PT, R0, R169, RZ, 0x1f ;  /* 0x00001fffa9007589 */ /* 0x000ea400000e0000 */
[----:B--2---:R-:W-:Y:S01]  /*00a0*/  R2UR UR8, R0 ;  /* 0x00000000000872ca */ /* 0x004fe200000e0000 */
[----:B-1--4-:R-:W-:-:S14]  /*00b0*/  BRA.U UP0, `(.L_x_0) ;  /* 0x00000001002c7547 */ /* 0x012fdc000b800000 */
[----:B------:R-:W1:Y:S02]  /*00c0*/  LDCU.64 UR6, c[0x0][0x888] ;  /* 0x00011100ff0677ac */ /* 0x000e640008000a00 */
[----:B-1----:R-:W-:-:S04]  /*00d0*/  UISETP.NE.U32.AND UP0, UPT, UR6, URZ, UPT ;  /* 0x000000ff0600728c */ /* 0x002fc8000bf05070 */
[----:B------:R-:W-:-:S09]  /*00e0*/  UISETP.NE.AND.EX UP0, UPT, UR7, URZ, UPT, UP0 ;  /* 0x000000ff0700728c */ /* 0x000fd2000bf05300 */
[----:B------:R-:W-:Y:S05]  /*00f0*/  BRA.U !UP0, `(.L_x_1) ;  /* 0x0000000108107547 */ /* 0x000fea000b800000 */
[----:B------:R-:W1:Y:S02]  /*0100*/  LDC.64 R2, c[0x0][0x888] ;  /* 0x00022200ff027b82 */ /* 0x000e640000000a00 */
[----:B-1----:R1:W5:Y:S01]  /*0110*/  LDG.E R81, desc[UR40][R2.64] ;  /* 0x0000002802517981 */ /* 0x002362000c1e1900 */
[----:B------:R-:W-:Y:S01]  /*0120*/  HFMA2 R164, -RZ, RZ, 0, 5.9604644775390625e-08 ;  /* 0x00000001ffa47431 */ /* 0x000fe200000001ff */
[----:B------:R-:W-:Y:S05]  /*0130*/  BRA `(.L_x_0) ;  /* 0x00000000000c7947 */ /* 0x000fea0003800000 */
.L_x_1:
[----:B------:R-:W1:Y:S01]  /*0140*/  LDCU UR6, c[0x0][0x880] ;  /* 0x00011000ff0677ac */ /* 0x000e620008000800 */
[----:B------:R-:W-:Y:S01]  /*0150*/  HFMA2 R164, -RZ, RZ, 0, 5.9604644775390625e-08 ;  /* 0x00000001ffa47431 */ /* 0x000fe200000001ff */
[----:B-1----:R-:W-:-:S07]  /*0160*/  MOV R81, UR6 ;  /* 0x0000000600517c02 */ /* 0x002fce0008000f00 */
.L_x_0:
[----:B------:R-:W2:Y:S02]  /*0170*/  LDCU.64 UR6, c[0x0][0x8b0] ;  /* 0x00011600ff0677ac */ /* 0x000ea40008000a00 */
[----:B--2---:R-:W-:-:S04]  /*0180*/  UISETP.NE.U32.AND UP0, UPT, UR6, URZ, UPT ;  /* 0x000000ff0600728c */ /* 0x004fc8000bf05070 */
[----:B------:R-:W-:-:S09]  /*0190*/  UISETP.NE.AND.EX UP0, UPT, UR7, URZ, UPT, UP0 ;  /* 0x000000ff0700728c */ /* 0x000fd2000bf05300 */
[----:B------:R-:W-:Y:S05]  /*01a0*/  BRA.U UP0, `(.L_x_2) ;  /* 0x0000000100247547 */ /* 0x000fea000b800000 */
[----:B------:R-:W2:Y:S02]  /*01b0*/  LDCU.64 UR6, c[0x0][0x8a8] ;  /* 0x00011500ff0677ac */ /* 0x000ea40008000a00 */
[----:B--2---:R-:W-:-:S04]  /*01c0*/  UISETP.NE.U32.AND UP0, UPT, UR6, URZ, UPT ;  /* 0x000000ff0600728c */ /* 0x004fc8000bf05070 */
[----:B------:R-:W-:-:S09]  /*01d0*/  UISETP.NE.AND.EX UP0, UPT, UR7, URZ, UPT, UP0 ;  /* 0x000000ff0700728c */ /* 0x000fd2000bf05300 */
[----:B------:R-:W-:Y:S05]  /*01e0*/  BRA.U !UP0, `(.L_x_3) ;  /* 0x00000001080c7547 */ /* 0x000fea000b800000 */
[----:B------:R-:W2:Y:S02]  /*01f0*/  LDC.64 R78, c[0x0][0x8a8] ;  /* 0x00022a00ff4e7b82 */ /* 0x000ea40000000a00 */
[----:B--2---:R2:W5:Y:S01]  /*0200*/  LDG.E R78, desc[UR40][R78.64] ;  /* 0x000000284e4e7981 */ /* 0x004562000c1e1900 */
[----:B------:R-:W-:Y:S05]  /*0210*/  BRA `(.L_x_2) ;  /* 0x0000000000087947 */ /* 0x000fea0003800000 */
.L_x_3:
[----:B------:R-:W2:Y:S02]  /*0220*/  LDCU UR6, c[0x0][0x8a0] ;  /* 0x00011400ff0677ac */ /* 0x000ea40008000800 */
[----:B--2---:R-:W-:Y:S02]  /*0230*/  MOV R78, UR6 ;  /* 0x00000006004e7c02 */ /* 0x004fe40008000f00 */
.L_x_2:
[----:B------:R-:W-:Y:S01]  /*0240*/  IMAD.U32 R0, RZ, RZ, UR8 ;  /* 0x00000008ff007e24 */ /* 0x000fe2000f8e00ff */
[----:B------:R-:W-:Y:S04]  /*0250*/  BSSY.RECONVERGENT B0, `(.L_x_4) ;  /* 0x000000c000007945 */ /* 0x000fe80003800200 */
[C---:B------:R-:W-:Y:S02]  /*0260*/  ISETP.NE.OR P1, PT, R0.reuse, 0x1, !P5 ;  /* 0x000000010000780c */ /* 0x040fe40006f25670 */
[----:B------:R-:W-:-:S11]  /*0270*/  ISETP.NE.OR P0, PT, R0, 0x3, !P5 ;  /* 0x000000030000780c */ /* 0x000fd60006f05670 */
[----:B------:R-:W-:Y:S05]  /*0280*/  @P1 BRA `(.L_x_5) ;  /* 0x0000000000201947 */ /* 0x000fea0003800000 */
[----:B------:R-:W3:Y:S02]  /*0290*/  LDCU.64 UR6, c[0x0][0x348] ;  /* 0x00006900ff0677ac */ /* 0x000ee40008000a00 */
[----:B---3--:R-:W-:Y:S02]  /*02a0*/  UIADD3 UR10, UP1, UPT, UR6, 0x80, URZ ;  /* 0x00000080060a7890 */ /* 0x008fe4000ff3e0ff */
[----:B------:R-:W-:Y:S02]  /*02b0*/  UIADD3 UR6, UP0, UPT, UR6, 0x180, URZ ;  /* 0x0000018006067890 */ /* 0x000fe4000ff1e0ff */
[----:B------:R-:W-:Y:S02]  /*02c0*/  UIADD3.X UR11, UPT, UPT, URZ, UR7, URZ, UP1, !UPT ;  /* 0x00000007ff0b7290 */ /* 0x000fe40008ffe4ff */
[----:B------:R-:W-:-:S07]  /*02d0*/  UIADD3.X UR7, UPT, UPT, URZ, UR7, URZ, UP0, !UPT ;  /* 0x00000007ff077290 */ /* 0x000fce00087fe4ff */
[----:B------:R3:W-:Y:S02]  /*02e0*/  UTMACCTL.PF [UR10] ;  /* 0x000000000a0079b9 */ /* 0x0007e40008040000 */
[----:B------:R3:W-:Y:S02]  /*02f0*/  UTMACCTL.PF [UR6] ;  /* 0x00000000060079b9 */ /* 0x0007e40008040000 */
[----:B---3--:R-:W-:Y:S01]  /*0300*/  NOP ;  /* 0x0000000000007918 */ /* 0x008fe20000000000 */
.L_x_5:
[----:B------:R-:W-:Y:S05]  /*0310*/  BSYNC.RECONVERGENT B0 ;  /* 0x0000000000007941 */ /* 0x000fea0003800200 */
.L_x_4:
[----:B------:R-:W-:Y:S04]  /*0320*/  BSSY.RECONVERGENT B0, `(.L_x_6) ;  /* 0x000000a000007945 */ /* 0x000fe80003800200 */
        /* <DEDUP_REMOVED lines=9> */
.L_x_7:
[----:B------:R-:W-:Y:S05]  /*03c0*/  BSYNC.RECONVERGENT B0 ;  /* 0x0000000000007941 */ /* 0x000fea0003800200 */
.L_x_6:
[----:B------:R-:W3:Y:S01]  /*03d0*/  LDCU.64 UR6, c[0x0][0x888] ;  /* 0x00011100ff0677ac */ /* 0x000ee20008000a00 */
[----:B------:R-:W-:Y:S02]  /*03e0*/  UISETP.EQ.U32.AND UP1, UPT, UR4, URZ, UPT ;  /* 0x000000ff0400728c */ /* 0x000fe4000bf22070 */
[----:B------:R-:W-:Y:S02]  /*03f0*/  UPLOP3.LUT UP2, UPT, UPT, UPT, UPT, 0x80, 0x8 ;  /* 0x000000000008789c */ /* 0x000fe40003f4f070 */
[----:B---3--:R-:W-:-:S04]  /*0400*/  UISETP.NE.U32.AND UP0, UPT, UR6, URZ, UPT ;  /* 0x000000ff0600728c */ /* 0x008fc8000bf05070 */
[----:B------:R-:W-:-:S04]  /*0410*/  UISETP.NE.AND.EX UP0, UPT, UR7, URZ, UPT, UP0 ;  /* 0x000000ff0700728c */ /* 0x000fc8000bf05300 */
[----:B------:R-:W-:-:S04]  /*0420*/  UISETP.EQ.OR.EX UP3, UPT, UR5, URZ, !UP0, UP1 ;  /* 0x000000ff0500728c */ /* 0x000fc8000c762710 */
[----:B------:R-:W-:-:S05]  /*0430*/  UP2UR UR44, UPR, URZ, 0x8 ;  /* 0x00000008ff2c7883 */ /* 0x000fca0008000000 */
[----:B------:R-:W-:Y:S07]  /*0440*/  BRA.U !UP3, `(.L_x_8) ;  /* 0x000000010b207547 */ /* 0x000fee000b800000 */
[----:B------:R-:W-:Y:S01]  /*0450*/  UISETP.NE.U32.AND UP2, UPT, UR4, URZ, UPT ;  /* 0x000000ff0400728c */ /* 0x000fe2000bf45070 */
[----:B-----5:R-:W-:Y:S01]  /*0460*/  FSETP.NEU.AND P0, PT, R81, RZ, PT ;  /* 0x000000ff5100720b */ /* 0x020fe20003f0d000 */
[----:B------:R-:W-:Y:S02]  /*0470*/  USEL UR4, URZ, 0xffffffff, UP0 ;  /* 0xffffffffff047887 */ /* 0x000fe40008000000 */
[----:B------:R-:W-:-:S10]  /*0480*/  UISETP.NE.AND.EX UP2, UPT, UR5, URZ, UPT, UP2 ;  /* 0x000000ff0500728c */ /* 0x000fd4000bf45320 */
[----:B------:R-:W-:Y:S01]  /*0490*/  VOTEU.ANY UP1, P0 ;  /* 0x0000000000ff7886 */ /* 0x000fe20000020100 */
[----:B------:R-:W-:-:S04]  /*04a0*/  @!UP2 USEL UR4, URZ, 0xffffffff, UP1 ;  /* 0xffffffffff04a887 */ /* 0x000fc80008800000 */
[----:B------:R-:W-:-:S04]  /*04b0*/  ULOP3.LUT UR4, UR4, 0x1, URZ, 0xc0, !UPT ;  /* 0x0000000104047892 */ /* 0x000fc8000f8ec0ff */
[----:B------:R-:W-:-:S11]  /*04c0*/  UISETP.NE.U32.AND UP2, UPT, UR4, 0x1, UPT ;  /* 0x000000010400788c */ /* 0x000fd6000bf45070 */
.L_x_8:
[----:B-1----:R-:W1:Y:S01]  /*04d0*/  SHFL.IDX PT, R2, R169, RZ, 0x1f ;  /* 0x00001fffa9027589 */ /* 0x002e6200000e0000 */
[----:B------:R-:W-:-:S04]  /*04e0*/  UISETP.NE.AND UP1, UPT, UR8, 0x2, UPT ;  /* 0x000000020800788c */ /* 0x000fc8000bf25270 */
[----:B------:R-:W-:Y:S01]  /*04f0*/  USEL UR13, URZ, 0x1, UP1 ;  /* 0x00000001ff0d7887 */ /* 0x000fe20008800000 */
[----:B-1----:R-:W-:-:S13]  /*0500*/  ISETP.NE.AND P0, PT, R2, RZ, PT ;  /* 0x000000ff0200720c */ /* 0x002fda0003f05270 */
[----:B------:R-:W-:Y:S05]  /*0510*/  @P0 BRA `(.L_x_9) ;  /* 0x0000000000580947 */ /* 0x000fea0003800000 */
[----:B------:R-:W1:Y:S01]  /*0520*/  S2UR UR5, SR_CgaCtaId ;  /* 0x00000000000579c3 */ /* 0x000e620000008800 */
[----:B------:R-:W-:Y:S01]  /*0530*/  UMOV UR6, 0x400 ;  /* 0x0000040000067882 */ /* 0x000fe20000000000 */
[----:B------:R-:W-:Y:S01]  /*0540*/  UMOV UR4, 0x1 ;  /* 0x0000000100047882 */ /* 0x000fe20000000000 */
[----:B------:R-:W-:Y:S01]  /*0550*/  ELECT P0, URZ, PT ;  /* 0x0000000000ff782f */ /* 0x000fe20003800000 */
[----:B-1----:R-:W-:Y:S02]  /*0560*/  ULEA UR5, UR5, UR6, 0x18 ;  /* 0x0000000605057291 */ /* 0x002fe4000f8ec0ff */
[----:B------:R-:W-:-:S04]  /*0570*/  UIADD3 UR6, UPT, UPT, -UR4, 0x100000, URZ ;  /* 0x0010000004067890 */ /* 0x000fc8000fffe1ff */
[----:B------:R-:W-:Y:S02]  /*0580*/  USHF.L.U32 UR7, UR6, 0xb, URZ ;  /* 0x0000000b06077899 */ /* 0x000fe400080006ff */
[----:B------:R-:W-:Y:S01]  /*0590*/  USHF.L.U32 UR6, UR6, 0x1, URZ ;  /* 0x0000000106067899 */ /* 0x000fe200080006ff */
[----:B------:R-:W1:Y:S11]  /*05a0*/  FENCE.VIEW.ASYNC.S ;  /* 0x00000000000073c6 */ /* 0x000e760000000000 */
[----:B-1----:R1:W3:Y:S01]  /*05b0*/  SYNCS.EXCH.64 URZ, [UR5], UR6 ;  /* 0x0000000605ff75b2 */ /* 0x0022e20008000100 */
[----:B------:R1:W4:Y:S01]  /*05c0*/  SYNCS.EXCH.64 URZ, [UR5+0x30], UR6 ;  /* 0x0000300605ff75b2 */ /* 0x0003220008000100 */
[----:B------:R1:W1:Y:S01]  /*05d0*/  SYNCS.EXCH.64 URZ, [UR5+0x8], UR6 ;  /* 0x0000080605ff75b2 */ /* 0x0002620008000100 */
        /* <DEDUP_REMOVED lines=9> */
[----:B------:R-:W-:Y:S01]  /*0670*/  NOP ;  /* 0x0000000000007918 */ /* 0x000fe20000000000 */
.L_x_9:
[----:B------:R-:W2:Y:S01]  /*0680*/  SHFL.IDX PT, R2, R169, RZ, 0x1f ;  /* 0x00001fffa9027589 */ /* 0x000ea200000e0000 */
[----:B------:R-:W-:Y:S01]  /*0690*/  NOP ;  /* 0x0000000000007918 */ /* 0x000fe20000000000 */
[----:B--2---:R-:W-:-:S13]  /*06a0*/  ISETP.NE.AND P0, PT, R2, 0x1, PT ;  /* 0x000000010200780c */ /* 0x004fda0003f05270 */
[----:B------:R-:W-:Y:S05]  /*06b0*/  @P0 BRA `(.L_x_10) ;  /* 0x0000000000400947 */ /* 0x000fea0003800000 */
[----:B-1----:R-:W1:Y:S01]  /*06c0*/  S2UR UR6, SR_CgaCtaId ;  /* 0x00000000000679c3 */ /* 0x002e620000008800 */
[----:B------:R-:W-:Y:S01]  /*06d0*/  UMOV UR7, 0x400 ;  /* 0x0000040000077882 */ /* 0x000fe20000000000 */
[----:B------:R-:W-:Y:S01]  /*06e0*/  UMOV UR5, 0x20 ;  /* 0x0000002000057882 */ /* 0x000fe20000000000 */
[----:B------:R-:W-:Y:S01]  /*06f0*/  UMOV UR4, 0x80 ;  /* 0x0000008000047882 */ /* 0x000fe20000000000 */
[----:B------:R-:W-:-:S04]  /*0700*/  UIADD3 UR10, UPT, UPT, -UR5, 0x100000, URZ ;  /* 0x00100000050a7890 */ /* 0x000fc8000fffe1ff */
[----:B------:R-:W-:Y:S02]  /*0710*/  USHF.L.U32 UR11, UR10, 0xb, URZ ;  /* 0x0000000b0a0b7899 */ /* 0x000fe400080006ff */
[----:B------:R-:W-:Y:S02]  /*0720*/  USHF.L.U32 UR10, UR10, 0x1, URZ ;  /* 0x000000010a0a7899 */ /* 0x000fe400080006ff */
[----:B------:R-:W-:-:S04]  /*0730*/  UIADD3 UR4, UPT, UPT, -UR4, 0x100000, URZ ;  /* 0x0010000004047890 */ /* 0x000fc8000fffe1ff */
[----:B------:R-:W-:Y:S02]  /*0740*/  USHF.L.U32 UR5, UR4, 0xb, URZ ;  /* 0x0000000b04057899 */ /* 0x000fe400080006ff */
[----:B------:R-:W-:Y:S01]  /*0750*/  USHF.L.U32 UR4, UR4, 0x1, URZ ;  /* 0x0000000104047899 */ /* 0x000fe200080006ff */
[----:B------:R-:W-:Y:S01]  /*0760*/  ELECT P0, URZ, PT ;  /* 0x0000000000ff782f */ /* 0x000fe20003800000 */
[----:B-1----:R-:W-:Y:S01]  /*0770*/  ULEA UR6, UR6, UR7, 0x18 ;  /* 0x0000000706067291 */ /* 0x002fe2000f8ec0ff */
[----:B------:R-:W1:Y:S11]  /*0780*/  FENCE.VIEW.ASYNC.S ;  /* 0x00000000000073c6 */ /* 0x000e760000000000 */
[----:B-1----:R2:W1:Y:S01]  /*0790*/  SYNCS.EXCH.64 URZ, [UR6+0x60], UR10 ;  /* 0x0000600a06ff75b2 */ /* 0x0024620008000100 */
[----:B------:R2:W1:Y:S02]  /*07a0*/  SYNCS.EXCH.64 URZ, [UR6+0x68], UR4 ;  /* 0x0000680406ff75b2 */ /* 0x0004640008000100 */
[----:B--2---:R-:W-:Y:S01]  /*07b0*/  NOP ;  /* 0x0000000000007918 */ /* 0x004fe20000000000 */
.L_x_10:
[----:B------:R-:W2:Y:S01]  /*07c0*/  SHFL.IDX PT, R2, R169, RZ, 0x1f ;  /* 0x00001fffa9027589 */ /* 0x000ea200000e0000 */
[----:B------:R-:W-:Y:S01]  /*07d0*/  NOP ;  /* 0x0000000000007918 */ /* 0x000fe20000000000 */
[----:B--2---:R-:W-:-:S13]  /*07e0*/  ISETP.NE.AND P0, PT, R2, 0x3, PT ;  /* 0x000000030200780c */ /* 0x004fda0003f05270 */
[----:B------:R-:W-:Y:S05]  /*07f0*/  @P0 BRA `(.L_x_11) ;  /* 0x0000000000300947 */ /* 0x000fea0003800000 */
[----:B-1----:R-:W1:Y:S01]  /*0800*/  S2UR UR5, SR_CgaCtaId ;  /* 0x00000000000579c3 */ /* 0x002e620000008800 */
        /* <DEDUP_REMOVED lines=8> */
[----:B-1----:R2:W1:Y:S01]  /*0890*/  SYNCS.EXCH.64 URZ, [UR5+0x70], UR6 ;  /* 0x0000700605ff75b2 */ /* 0x0024620008000100 */
[----:B------:R2:W1:Y:S02]  /*08a0*/  SYNCS.EXCH.64 URZ, [UR5+0x78], UR6 ;  /* 0x0000780605ff75b2 */ /* 0x0004640008000100 */
[----:B--2---:R-:W-:Y:S01]  /*08b0*/  NOP ;  /* 0x0000000000007918 */ /* 0x004fe20000000000 */
.L_x_11:
[----:B------:R-:W2:Y:S01]  /*08c0*/  SHFL.IDX PT, R2, R169, RZ, 0x1f ;  /* 0x00001fffa9027589 */ /* 0x000ea200000e0000 */
[----:B------:R-:W-:Y:S01]  /*08d0*/  NOP ;  /* 0x0000000000007918 */ /* 0x000fe20000000000 */
[----:B--2---:R-:W-:-:S13]  /*08e0*/  ISETP.NE.AND P0, PT, R2, 0x4, PT ;  /* 0x000000040200780c */ /* 0x004fda0003f05270 */
[----:B------:R-:W-:Y:S05]  /*08f0*/  @P0 BRA `(.L_x_12) ;  /* 0x00000000004c0947 */ /* 0x000fea0003800000 */
[----:B-1----:R-:W1:Y:S01]  /*0900*/  S2UR UR5, SR_CgaCtaId ;  /* 0x00000000000579c3 */ /* 0x002e620000008800 */
[----:B------:R-:W-:Y:S01]  /*0910*/  UMOV UR7, 0x100 ;  /* 0x0000010000077882 */ /* 0x000fe20000000000 */
[----:B------:R-:W-:Y:S01]  /*0920*/  UMOV UR6, 0x400 ;  /* 0x0000040000067882 */ /* 0x000fe20000000000 */
[----:B------:R-:W-:Y:S01]  /*0930*/  USEL UR7, UR7, 0xe0, UP2 ;  /* 0x000000e007077887 */ /* 0x000fe20009000000 */
[----:B------:R-:W-:Y:S01]  /*0940*/  UMOV UR4, 0x1 ;  /* 0x0000000100047882 */ /* 0x000fe20000000000 */
[----:B------:R-:W-:Y:S01]  /*0950*/  ELECT P0, URZ, PT ;  /* 0x0000000000ff782f */ /* 0x000fe20003800000 */
[----:B------:R-:W-:-:S04]  /*0960*/  UIADD3 UR10, UPT, UPT, -UR4, 0x100000, URZ ;  /* 0x00100000040a7890 */ /* 0x000fc8000fffe1ff */
[----:B------:R-:W-:Y:S02]  /*0970*/  USHF.L.U32 UR11, UR10, 0xb, URZ ;  /* 0x0000000b0a0b7899 */ /* 0x000fe400080006ff */
[----:B------:R-:W-:Y:S02]  /*0980*/  USHF.L.U32 UR10, UR10, 0x1, URZ ;  /* 0x000000010a0a7899 */ /* 0x000fe400080006ff */
[----:B-1----:R-:W-:Y:S02]  /*0990*/  ULEA UR5, UR5, UR6, 0x18 ;  /* 0x0000000605057291 */ /* 0x002fe4000f8ec0ff */
[----:B------:R-:W-:-:S04]  /*09a0*/  UIADD3 UR6, UPT, UPT, -UR7, 0x100000, URZ ;  /* 0x0010000007067890 */ /* 0x000fc8000fffe1ff */
[----:B------:R-:W-:Y:S02]  /*09b0*/  USHF.L.U32 UR7, UR6, 0xb, URZ ;  /* 0x0000000b06077899 */ /* 0x000fe400080006ff */
[----:B------:R-:W-:Y:S01]  /*09c0*/  USHF.L.U32 UR6, UR6, 0x1, URZ ;  /* 0x0000000106067899 */ /* 0x000fe200080006ff */
[----:B------:R-:W1:Y:S03]  /*09d0*/  FENCE.VIEW.ASYNC.S ;  /* 0x00000000000073c6 */ /* 0x000e660000000000 */
[----:B-1----:R2:W1:Y:S08]  /*09e0*/  SYNCS.EXCH.64 URZ, [UR5+0x80], UR10 ;  /* 0x0000800a05ff75b2 */ /* 0x0024700008000100 */
[----:B------:R2:W1:Y:S01]  /*09f0*/  SYNCS.EXCH.64 URZ, [UR5+0x90], UR6 ;  /* 0x0000900605ff75b2 */ /* 0x0004620008000100 */
[----:B------:R2:W1:Y:S01]  /*0a00*/  SYNCS.EXCH.64 URZ, [UR5+0x88], UR10 ;  /* 0x0000880a05ff75b2 */ /* 0x0004620008000100 */
[----:B------:R2:W1:Y:S02]  /*0a10*/  SYNCS.EXCH.64 URZ, [UR5+0x98], UR6 ;  /* 0x0000980605ff75b2 */ /* 0x0004640008000100 */
[----:B--2---:R-:W-:Y:S01]  /*0a20*/  NOP ;  /* 0x0000000000007918 */ /* 0x004fe20000000000 */
.L_x_12:
        /* <DEDUP_REMOVED lines=18> */
[----:B------:R2:W1:Y:S01]  /*0b50*/  SYNCS.EXCH.64 URZ, [UR6+0xc0], UR4 ;  /* 0x0000c00406ff75b2 */ /* 0x0004620008000100 */
[----:B------:R2:W1:Y:S01]  /*0b60*/  SYNCS.EXCH.64 URZ, [UR6+0xa8], UR10 ;  /* 0x0000a80a06ff75b2 */ /* 0x0004620008000100 */
[----:B------:R2:W1:Y:S01]  /*0b70*/  SYNCS.EXCH.64 URZ, [UR6+0xc8], UR4 ;  /* 0x0000c80406ff75b2 */ /* 0x0004620008000100 */
[----:B------:R2:W1:Y:S01]  /*0b80*/  SYNCS.EXCH.64 URZ, [UR6+0xb0], UR10 ;  /* 0x0000b00a06ff75b2 */ /* 0x0004620008000100 */
[----:B------:R2:W1:Y:S01]  /*0b90*/  SYNCS.EXCH.64 URZ, [UR6+0xd0], UR4 ;  /* 0x0000d00406ff75b2 */ /* 0x0004620008000100 */
[----:B------:R2:W1:Y:S01]  /*0ba0*/  SYNCS.EXCH.64 URZ, [UR6+0xb8], UR10 ;  /* 0x0000b80a06ff75b2 */ /* 0x0004620008000100 */
[----:B------:R2:W1:Y:S02]  /*0bb0*/  SYNCS.EXCH.64 URZ, [UR6+0xd8], UR4 ;  /* 0x0000d80406ff75b2 */ /* 0x0004640008000100 */
[----:B--2---:R-:W-:Y:S01]  /*0bc0*/  NOP ;  /* 0x0000000000007918 */ /* 0x004fe20000000000 */
.L_x_13:
        /* <DEDUP_REMOVED lines=14> */
[----:B------:R2:W1:Y:S01]  /*0cb0*/  SYNCS.EXCH.64 URZ, [UR5+0xf0], UR6 ;  /* 0x0000f00605ff75b2 */ /* 0x0004620008000100 */
[----:B------:R2:W1:Y:S01]  /*0cc0*/  SYNCS.EXCH.64 URZ, [UR5+0xe8], UR6 ;  /* 0x0000e80605ff75b2 */ /* 0x0004620008000100 */
[----:B------:R2:W1:Y:S02]  /*0cd0*/  SYNCS.EXCH.64 URZ, [UR5+0xf8], UR6 ;  /* 0x0000f80605ff75b2 */ /* 0x0004640008000100 */
[----:B--2---:R-:W-:Y:S01]  /*0ce0*/  NOP ;  /* 0x0000000000007918 */ /* 0x004fe20000000000 */
.L_x_14:
[----:B-1----:R-:W1:Y:S01]  /*0cf0*/  S2UR UR5, SR_CTAID.X ;  /* 0x00000000000579c3 */ /* 0x002e620000002500 */
[----:B------:R-:W-:-:S05]  /*0d00*/  CS2R.32 R165, SR_CgaSize ;  /* 0x0000000000a57805 */ /* 0x000fca0000008a00 */
[----:B------:R-:W-:-:S05]  /*0d10*/  IMAD R165, R165, -0xa0, RZ ;  /* 0xffffff60a5a57824 */ /* 0x000fca00078e02ff */
[----:B------:R-:W-:-:S14]  /*0d20*/  R2UR UR7, R165 ;  /* 0x00000000a50772ca */ /* 0x000fdc00000e0000 */
[----:B------:R-:W2:Y:S01]  /*0d30*/  LDCU UR7, c[0x0][UR7+0x2b0] ;  /* 0x00005600070777ac */ /* 0x000ea20008000800 */
[----:B------:R-:W-:Y:S01]  /*0d40*/  NOP ;  /* 0x0000000000007918 */ /* 0x000fe20000000000 */
[----:B------:R-:W-:-:S05]  /*0d50*/  CS2R.32 R165, SR_CgaSize ;  /* 0x0000000000a57805 */ /* 0x000fca0000008a00 */
[----:B------:R-:W-:-:S05]  /*0d60*/  IMAD R165, R165, -0xa0, RZ ;  /* 0xffffff60a5a57824 */ /* 0x000fca00078e02ff */
[----:B------:R-:W-:-:S14]  /*0d70*/  R2UR UR6, R165 ;  /* 0x00000000a50672ca */ /* 0x000fdc00000e0000 */
[----:B------:R-:W3:Y:S01]  /*0d80*/  LDCU UR6, c[0x0][UR6+0x2b4] ;  /* 0x00005680060677ac */ /* 0x000ee20008000800 */
[----:B------:R-:W4:Y:S08]  /*0d90*/  S2UR UR4, SR_CTAID.Y ;  /* 0x00000000000479c3 */ /* 0x000f300000002600 */
[----:B------:R-:W3:Y:S01]  /*0da0*/  LDC R9, c[0x0][0xb24] ;  /* 0x0002c900ff097b82 */ /* 0x000ee20000000800 */
[----:B-1----:R-:W-:-:S02]  /*0db0*/  I2FP.F32.U32 R5, UR5 ;  /* 0x0000000500057c45 */ /* 0x002fc40008201000 */
[----:B------:R-:W-:-:S05]  /*0dc0*/  CS2R.32 R3, SR_CgaSize ;  /* 0x0000000000037805 */ /* 0x000fca0000008a00 */
[----:B------:R-:W-:-:S06]  /*0dd0*/  IMAD R3, R3, -0xa0, RZ ;  /* 0xffffff6003037824 */ /* 0x000fcc00078e02ff */
[----:B------:R-:W1:Y:S01]  /*0de0*/  LDC R3, c[0x0][R3+0x2a0] ;  /* 0x0000a80003037b82 */ /* 0x000e620000000800 */
[----:B------:R-:W-:Y:S01]  /*0df0*/  MOV R165, UR5 ;  /* 0x0000000500a57c02 */ /* 0x000fe20008000f00 */
[----:B--2---:R-:W-:Y:S01]  /*0e00*/  FMUL R5, R5, UR7 ;  /* 0x0000000705057c20 */ /* 0x004fe20008400000 */
[----:B----4-:R-:W-:Y:S02]  /*0e10*/  I2FP.F32.U32 R4, UR4 ;  /* 0x0000000400047c45 */ /* 0x010fe40008201000 */
[----:B------:R-:W-:-:S05]  /*0e20*/  CS2R.32 R2, SR_CgaSize ;  /* 0x0000000000027805 */ /* 0x000fca0000008a00 */
[----:B------:R-:W-:-:S06]  /*0e30*/  IMAD R2, R2, -0xa0, RZ ;  /* 0xffffff6002027824 */ /* 0x000fcc00078e02ff */
[----:B------:R-:W2:Y:S01]  /*0e40*/  LDC R2, c[0x0][R2+0x2a4] ;  /* 0x0000a90002027b82 */ /* 0x000ea20000000800 */
[----:B------:R-:W4:Y:S01]  /*0e50*/  F2I.U32.TRUNC.NTZ R154, R5 ;  /* 0x00000005009a7305 */ /* 0x000f22000020f000 */
[----:B------:R-:W-:Y:S01]  /*0e60*/  MOV R155, UR4 ;  /* 0x00000004009b7c02 */ /* 0x000fe20008000f00 */
[----:B---3--:R-:W-:-:S05]  /*0e70*/  FMUL R4, R4, UR6 ;  /* 0x0000000604047c20 */ /* 0x008fca0008400000 */
[----:B------:R-:W-:Y:S01]  /*0e80*/  BAR.SYNC.DEFER_BLOCKING 0x0 ;  /* 0x0000000000007b1d */ /* 0x000fe20000010000 */
[----:B------:R-:W-:-:S05]  /*0e90*/  ISETP.GE.AND P0, PT, R9, 0x1, PT ;  /* 0x000000010900780c */ /* 0x000fca0003f06270 */
[----:B------:R-:W3:Y:S02]  /*0ea0*/  F2I.U32.TRUNC.NTZ R143, R4 ;  /* 0x00000004008f7305 */ /* 0x000ee4000020f000 */
[----:B------:R-:W2:Y:S01]  /*0eb0*/  S2UR UR36, SR_CTAID.Z ;  /* 0x00000000002479c3 */ /* 0x000ea20000002700 */
[----:B----4-:R-:W-:-:S05]  /*0ec0*/  IADD3 R154, PT, PT, -R154, RZ, RZ ;  /* 0x000000ff9a9a7210 */ /* 0x010fca0007ffe1ff */
[----:B-1----:R-:W-:Y:S01]  /*0ed0*/  IMAD R154, R3, R154, UR5 ;  /* 0x00000005039a7e24 */ /* 0x002fe2000f8e029a */
[----:B---3--:R-:W-:-:S05]  /*0ee0*/  IADD3 R143, PT, PT, -R143, RZ, RZ ;  /* 0x000000ff8f8f7210 */ /* 0x008fca0007ffe1ff */
[----:B--2---:R-:W-:Y:S01]  /*0ef0*/  IMAD R143, R2, R143, UR4 ;  /* 0x00000004028f7e24 */ /* 0x004fe2000f8e028f */
[----:B------:R-:W-:Y:S06]  /*0f00*/  @!P0 BRA `(.L_x_15) ;  /* 0x0000000000b88947 */ /* 0x000fec0003800000 */
[----:B------:R-:W1:Y:S01]  /*0f10*/  LDC.64 R4, c[0x0][0xb18] ;  /* 0x0002c600ff047b82 */ /* 0x000e620000000a00 */
[----:B------:R-:W-:-:S07]  /*0f20*/  ISETP.NE.AND P0, PT, R9, 0x1, PT ;  /* 0x000000010900780c */ /* 0x000fce0003f05270 */
[----:B------:R-:W2:Y:S08]  /*0f30*/  LDC R10, c[0x0][0xb0c] ;  /* 0x0002c300ff0a7b82 */ /* 0x000eb00000000800 */
[----:B------:R-:W3:Y:S08]  /*0f40*/  LDC R11, c[0x0][0x370] ;  /* 0x0000dc00ff0b7b82 */ /* 0x000ef00000000800 */
[----:B------:R-:W4:Y:S01]  /*0f50*/  LDC R12, c[0x0][0x374] ;  /* 0x0000dd00ff0c7b82 */ /* 0x000f220000000800 */
[----:B-1----:R-:W-:-:S07]  /*0f60*/  ISETP.NE.AND P1, PT, R4, 0x1, PT ;  /* 0x000000010400780c */ /* 0x002fce0003f25270 */
[----:B------:R-:W3:Y:S01]  /*0f70*/  LDC.64 R6, c[0x0][0xb10] ;  /* 0x0002c400ff067b82 */ /* 0x000ee20000000a00 */
[----:B--2---:R-:W-:-:S07]  /*0f80*/  ISETP.NE.AND P2, PT, R10, 0x1, PT ;  /* 0x000000010a00780c */ /* 0x004fce0003f45270 */
[----:B------:R-:W1:Y:S08]  /*0f90*/  LDC R8, c[0x0][0xb20] ;  /* 0x0002c800ff087b82 */ /* 0x000e700000000800 */
[----:B------:R-:W2:Y:S01]  /*0fa0*/  LDC.64 R2, c[0x0][0xb28] ;  /* 0x0002ca00ff027b82 */ /* 0x000ea20000000a00 */
[----:B----4-:R-:W-:-:S04]  /*0fb0*/  IMAD.HI.U32 R13, R12, R5, RZ ;  /* 0x000000050c0d7227 */ /* 0x010fc800078e00ff */
[----:B------:R-:W-:-:S04]  /*0fc0*/  IMAD.HI.U32 R5, R155, R5, RZ ;  /* 0x000000059b057227 */ /* 0x000fc800078e00ff */
[----:B---3--:R-:W-:-:S04]  /*0fd0*/  IMAD.HI.U32 R14, R11, R6, RZ ;  /* 0x000000060b0e7227 */ /* 0x008fc800078e00ff */
[----:B------:R-:W-:Y:S01]  /*0fe0*/  IMAD.HI.U32 R16, R165, R6, RZ ;  /* 0x00000006a5107227 */ /* 0x000fe200078e00ff */
[-C--:B------:R-:W-:Y:S02]  /*0ff0*/  @P2 SHF.R.U32.HI R11, RZ, R7.reuse, R14 ;  /* 0x00000007ff0b2219 */ /* 0x080fe4000001160e */
[-C--:B-1----:R-:W-:Y:S02]  /*1000*/  @P1 SHF.R.U32.HI R12, RZ, R8.reuse, R13 ;  /* 0x00000008ff0c1219 */ /* 0x082fe4000001160d */
[----:B------:R-:W-:Y:S02]  /*1010*/  SHF.R.U32.HI R8, RZ, R8, R5 ;  /* 0x00000008ff087219 */ /* 0x000fe40000011605 */
[----:B------:R-:W-:Y:S02]  /*1020*/  SHF.R.U32.HI R16, RZ, R7, R16 ;  /* 0x00000007ff107219 */ /* 0x000fe40000011610 */
[----:B------:R-:W-:Y:S01]  /*1030*/  SEL R5, R155, R8, !P1 ;  /* 0x000000089b057207 */ /* 0x000fe20004800000 */
[----:B--2---:R-:W-:Y:S01]  /*1040*/  IMAD.HI.U32 R14, R12, R2, RZ ;  /* 0x000000020c0e7227 */ /* 0x004fe200078e00ff */
[----:B------:R-:W-:-:S03]  /*1050*/  SEL R7, R165, R16, !P2 ;  /* 0x00000010a5077207 */ /* 0x000fc60005000000 */
[----:B------:R-:W-:Y:S01]  /*1060*/  IMAD.HI.U32 R6, R11, R2, RZ ;  /* 0x000000020b067227 */ /* 0x000fe200078e00ff */
[----:B------:R-:W-:-:S04]  /*1070*/  @P0 SHF.R.U32.HI R12, RZ, R3, R14 ;  /* 0x00000003ff0c0219 */ /* 0x000fc8000001160e */
[----:B------:R-:W-:Y:S01]  /*1080*/  @P0 SHF.R.U32.HI R11, RZ, R3, R6 ;  /* 0x00000003ff0b0219 */ /* 0x000fe20000011606 */
[----:B------:R-:W-:-:S04]  /*1090*/  IMAD R12, R12, R9, RZ ;  /* 0x000000090c0c7224 */ /* 0x000fc800078e02ff */
[----:B------:R-:W-:Y:S01]  /*10a0*/  IMAD R6, R11, R9, RZ ;  /* 0x000000090b067224 */ /* 0x000fe200078e02ff */
[----:B------:R-:W-:-:S04]  /*10b0*/  ISETP.GE.AND P1, PT, R5, R12, PT ;  /* 0x0000000c0500720c */ /* 0x000fc80003f26270 */
[----:B------:R-:W-:Y:S01]  /*10c0*/  ISETP.GE.OR P1, PT, R7, R6, P1 ;  /* 0x000000060700720c */ /* 0x000fe20000f26670 */
[----:B------:R-:W-:-:S05]  /*10d0*/  IMAD.HI.U32 R6, R5, R2, RZ ;  /* 0x0000000205067227 */ /* 0x000fca00078e00ff */
[----:B------:R-:W-:-:S04]  /*10e0*/  SHF.R.U32.HI R6, RZ, R3, R6 ;  /* 0x00000003ff067219 */ /* 0x000fc80000011606 */
[----:B------:R-:W-:-:S03]  /*10f0*/  SEL R6, R5, R6, !P0 ;  /* 0x0000000605067207 */ /* 0x000fc60004000000 */
[----:B------:R-:W-:Y:S01]  /*1100*/  @!P1 IMAD.HI.U32 R8, R7, R2, RZ ;  /* 0x0000000207089227 */ /* 0x000fe200078e00ff */
[----:B------:R-:W-:-:S04]  /*1110*/  IADD3 R2, PT, PT, -R6, RZ, RZ ;  /* 0x000000ff06027210 */ /* 0x000fc80007ffe1ff */
[----:B------:R-:W-:Y:S01]  /*1120*/  @!P1 SHF.R.U32.HI R8, RZ, R3, R8 ;  /* 0x00000003ff089219 */ /* 0x000fe20000011608 */
[----:B------:R-:W-:-:S03]  /*1130*/  IMAD R2, R9, R2, R5 ;  /* 0x0000000209027224 */ /* 0x000fc600078e0205 */
[----:B------:R-:W-:Y:S02]  /*1140*/  @!P1 SEL R3, R7, R8, !P0 ;  /* 0x0000000807039207 */ /* 0x000fe40004000000 */
[----:B------:R-:W-:-:S03]  /*1150*/  IADD3 R8, PT, PT, -R5, RZ, RZ ;  /* 0x000000ff05087210 */ /* 0x000fc60007ffe1ff */
[--C-:B------:R-:W-:Y:S02]  /*1160*/  @!P1 IMAD.IADD R6, R6, 0x1, -R3.reuse ;  /* 0x0000000106069824 */ /* 0x100fe400078e0a03 */
[----:B------:R-:W-:Y:S01]  /*1170*/  @!P1 IMAD R3, R2, R11, R3 ;  /* 0x0000000b02039224 */ /* 0x000fe200078e0203 */
[----:B------:R-:W-:Y:S01]  /*1180*/  IADD3 R2, PT, PT, -R7, RZ, RZ ;  /* 0x000000ff07027210 */ /* 0x000fe20007ffe1ff */
[----:B------:R-:W-:Y:S02]  /*1190*/  @!P1 IMAD R5, R6, R9, R7 ;  /* 0x0000000906059224 */ /* 0x000fe400078e0207 */
[----:B------:R-:W-:Y:S02]  /*11a0*/  IMAD R8, R4, R8, R155 ;  /* 0x0000000804087224 */ /* 0x000fe400078e029b */
[----:B------:R-:W-:Y:S02]  /*11b0*/  @!P1 IMAD.MOV.U32 R7, RZ, RZ, R3 ;  /* 0x000000ffff079224 */ /* 0x000fe400078e0003 */
[----:B------:R-:W-:-:S02]  /*11c0*/  IMAD R2, R10, R2, R165 ;  /* 0x000000020a027224 */ /* 0x000fc400078e02a5 */
[----:B------:R-:W-:Y:S02]  /*11d0*/  IMAD R155, R5, R4, R8 ;  /* 0x00000004059b7224 */ /* 0x000fe400078e0208 */
[----:B------:R-:W-:Y:S02]  /*11e0*/  IMAD R165, R7, R10, R2 ;  /* 0x0000000a07a57224 */ /* 0x000fe400078e0202 */
.L_x_15:
[----:B------:R-:W1:Y:S01]  /*11f0*/  LDCU UR4, c[0x0][0xb30] ;  /* 0x00016600ff0477ac */ /* 0x000e620008000800 */
[----:B------:R-:W2:Y:S08]  /*1200*/  S2UR UR37, SR_CgaCtaId ;  /* 0x00000000002579c3 */ /* 0x000eb00000008800 */
[----:B------:R-:W3:Y:S01]  /*1210*/  LDC R72, c[0x0][0xb24] ;  /* 0x0002c900ff487b82 */ /* 0x000ee20000000800 */
[----:B-1----:R-:W-:-:S09]  /*1220*/  UISETP.NE.AND UP1, UPT, UR4, 0x1, UPT ;  /* 0x000000010400788c */ /* 0x002fd2000bf25270 */
[----:B--2---:R-:W-:Y:S05]  /*1230*/  BRA.U UP1, `(.L_x_16) ;  /* 0x0000000101407547 */ /* 0x004fea000b800000 */
[----:B------:R-:W1:Y:S08]  /*1240*/  LDC.64 R4, c[0x0][0xb10] ;  /* 0x0002c400ff047b82 */ /* 0x000e700000000a00 */
[----:B------:R-:W2:Y:S08]  /*1250*/  LDC.64 R2, c[0x0][0xb18] ;  /* 0x0002c600ff027b82 */ /* 0x000eb00000000a00 */
[----:B------:R-:W4:Y:S08]  /*1260*/  LDC R6, c[0x0][0xb20] ;  /* 0x0002c800ff067b82 */ /* 0x000f300000000800 */
[----:B------:R-:W3:Y:S01]  /*1270*/  LDC R8, c[0x0][0xb0c] ;  /* 0x0002c300ff087b82 */ /* 0x000ee20000000800 */
[----:B-1----:R-:W-:-:S05]  /*1280*/  IMAD.HI.U32 R4, R165, R4, RZ ;  /* 0x00000004a5047227 */ /* 0x002fca00078e00ff */
[----:B------:R-:W-:Y:S01]  /*1290*/  SHF.R.U32.HI R4, RZ, R5, R4 ;  /* 0x00000005ff047219 */ /* 0x000fe20000011604 */
[----:B--2---:R-:W-:Y:S01]  /*12a0*/  IMAD.HI.U32 R3, R155, R3, RZ ;  /* 0x000000039b037227 */ /* 0x004fe200078e00ff */
[----:B------:R-:W-:-:S04]  /*12b0*/  ISETP.NE.AND P0, PT, R2, 0x1, PT ;  /* 0x000000010200780c */ /* 0x000fc80003f05270 */
[----:B----4-:R-:W-:-:S04]  /*12c0*/  SHF.R.U32.HI R6, RZ, R6, R3 ;  /* 0x00000006ff067219 */ /* 0x010fc80000011603 */
[----:B------:R-:W-:Y:S02]  /*12d0*/  SEL R3, R155, R6, !P0 ;  /* 0x000000069b037207 */ /* 0x000fe40004000000 */
[----:B---3--:R-:W-:-:S04]  /*12e0*/  ISETP.NE.AND P1, PT, R8, 0x1, PT ;  /* 0x000000010800780c */ /* 0x008fc80003f25270 */
[----:B------:R-:W-:-:S05]  /*12f0*/  SEL R4, R165, R4, !P1 ;  /* 0x00000004a5047207 */ /* 0x000fca0004800000 */
[----:B------:R-:W-:Y:S02]  /*1300*/  IMAD.IADD R5, R3, 0x1, -R4 ;  /* 0x0000000103057824 */ /* 0x000fe400078e0a04 */
[----:B------:R-:W-:Y:S02]  /*1310*/  IMAD.IADD R3, R4, 0x1, -R3 ;  /* 0x0000000104037824 */ /* 0x000fe400078e0a03 */
[----:B------:R-:W-:Y:S02]  /*1320*/  IMAD R165, R5, R8, R165 ;  /* 0x0000000805a57224 */ /* 0x000fe400078e02a5 */
[----:B------:R-:W-:-:S07]  /*1330*/  IMAD R155, R3, R2, R155 ;  /* 0x00000002039b7224 */ /* 0x000fce00078e029b */
.L_x_16:
[----:B------:R-:W-:Y:S01]  /*1340*/  BAR.SYNC.DEFER_BLOCKING 0x0 ;  /* 0x0000000000007b1d */ /* 0x000fe20000010000 */
[----:B------:R-:W-:Y:S01]  /*1350*/  UISETP.NE.AND UP1, UPT, UR8, 0x2, UPT ;  /* 0x000000020800788c */ /* 0x000fe2000bf25270 */
[----:B------:R-:W-:Y:S02]  /*1360*/  ISETP.NE.OR P5, PT, R0, 0x2, !P5 ;  /* 0x000000020000780c */ /* 0x000fe40006fa5670 */
[----:B------:R-:W-:-:S06]  /*1370*/  LOP3.LUT R2, R166, 0x1f, RZ, 0xc0, !PT ;  /* 0x0000001fa6027812 */ /* 0x000fcc00078ec0ff */
[----:B------:R-:W-:Y:S05]  /*1380*/  BRA.U UP1, `(.L_x_17) ;  /* 0x0000001101a47547 */ /* 0x000fea000b800000 */
[----:B------:R-:W1:Y:S01]  /*1390*/  LDCU UR13, c[0x0][0x38c] ;  /* 0x00007180ff0d77ac */ /* 0x000e620008000800 */
[----:B------:R-:W2:Y:S01]  /*13a0*/  LDC R9, c[0x0][0x370] ;  /* 0x0000dc00ff097b82 */ /* 0x000ea20000000800 */
[----:B------:R-:W-:Y:S01]  /*13b0*/  PLOP3.LUT P1, PT, PT, PT, UP2, 0x80, 0x8 ;  /* 0x000000000008781c */ /* 0x000fe20003f2f028 */
[----:B------:R-:W-:Y:S01]  /*13c0*/  IMAD.MOV.U32 R15, RZ, RZ, 0x1 ;  /* 0x00000001ff0f7424 */ /* 0x000fe200078e00ff */
[----:B------:R-:W-:Y:S01]  /*13d0*/  ISETP.EQ.OR P4, PT, R2, RZ, P5 ;  /* 0x000000ff0200720c */ /* 0x000fe20002f82670 */
[----:B------:R-:W-:Y:S01]  /*13e0*/  IMAD.MOV.U32 R14, RZ, RZ, RZ ;  /* 0x000000ffff0e7224 */ /* 0x000fe200078e00ff */
[----:B------:R-:W-:Y:S02]  /*13f0*/  PLOP3.LUT P1, PT, P1, PT, PT, 0x8, 0x80 ;  /* 0x000000000080781c */ /* 0x000fe40000f2e170 */
[----:B------:R-:W-:Y:S01]  /*1400*/  CS2R R12, SRZ ;  /* 0x00000000000c7805 */ /* 0x000fe2000001ff00 */
[----:B------:R-:W-:Y:S01]  /*1410*/  IMAD.MOV.U32 R10, RZ, RZ, 0x1 ;  /* 0x00000001ff0a7424 */ /* 0x000fe200078e00ff */
[----:B------:R-:W4:Y:S01]  /*1420*/  LDC R0, c[0x0][0x374] ;  /* 0x0000dd00ff007b82 */ /* 0x000f220000000800 */
[----:B------:R-:W2:Y:S01]  /*1430*/  LDCU.64 UR22, c[0x0][0x348] ;  /* 0x00006900ff1677ac */ /* 0x000ea20008000a00 */
[----:B------:R-:W-:Y:S01]  /*1440*/  UMOV UR6, URZ ;  /* 0x000000ff00067c82 */ /* 0x000fe20008000000 */
[----:B-1----:R-:W-:-:S04]  /*1450*/  UIADD3 UR5, UPT, UPT, UR13, 0x3f, URZ ;  /* 0x0000003f0d057890 */ /* 0x002fc8000fffe0ff */
[----:B------:R-:W-:-:S04]  /*1460*/  USHF.R.S32.HI UR4, URZ, 0x1f, UR5 ;  /* 0x0000001fff047899 */ /* 0x000fc80008011405 */
[----:B------:R-:W-:-:S04]  /*1470*/  ULEA.HI UR4, UR4, UR5, URZ, 0x6 ;  /* 0x0000000504047291 */ /* 0x000fc8000f8f30ff */
[----:B------:R-:W-:Y:S02]  /*1480*/  USHF.R.S32.HI UR15, URZ, 0x6, UR4 ;  /* 0x00000006ff0f7899 */ /* 0x000fe40008011404 */
[----:B------:R-:W-:Y:S02]  /*1490*/  UIADD3 UR4, UPT, UPT, UR13, -0x1, URZ ;  /* 0xffffffff0d047890 */ /* 0x000fe4000fffe0ff */
[----:B------:R-:W-:Y:S02]  /*14a0*/  UISETP.LT.U32.AND UP0, UPT, UR15, 0x6, UPT ;  /* 0x000000060f00788c */ /* 0x000fe4000bf01070 */
[----:B------:R-:W-:Y:S02]  /*14b0*/  UISETP.GE.U32.AND UP1, UPT, UR4, -0x7f, UPT ;  /* 0xffffff810400788c */ /* 0x000fe4000bf26070 */
[----:B------:R-:W-:Y:S02]  /*14c0*/  USEL UR14, UR15, 0x6, UP0 ;  /* 0x000000060f0e7887 */ /* 0x000fe40008000000 */
[----:B------:R-:W-:-:S02]  /*14d0*/  UIADD3 UR13, UPT, UPT, UR13, 0x7e, URZ ;  /* 0x0000007e0d0d7890 */ /* 0x000fc4000fffe0ff */
[----:B------:R-:W-:Y:S02]  /*14e0*/  UIADD3 UR5, UPT, UPT, UR14, -0x1, URZ ;  /* 0xffffffff0e057890 */ /* 0x000fe4000fffe0ff */
[----:B------:R-:W-:-:S03]  /*14f0*/  UIADD3 UR7, UPT, UPT, UR15, -UR14, URZ ;  /* 0x8000000e0f077290 */ /* 0x000fc6000fffe0ff */
[----:B------:R-:W-:-:S04]  /*1500*/  @UP1 UIADD3 UR5, UPT, UPT, UR14, URZ, URZ ;  /* 0x000000ff0e051290 */ /* 0x000fc8000fffe0ff */
[----:B--2---:R-:W-:-:S12]  /*1510*/  UIADD3 UR5, UPT, UPT, UR5, 0x1, URZ ;  /* 0x0000000105057890 */ /* 0x004fd8000fffe0ff */
.L_x_35:
[----:B------:R-:W-:Y:S01]  /*1520*/  UISETP.NE.AND UP0, UPT, UR37, URZ, UPT ;  /* 0x000000ff2500728c */ /* 0x000fe2000bf05270 */
[----:B------:R-:W1:Y:S08]  /*1530*/  S2UR UR37, SR_CgaCtaId ;  /* 0x00000000002579c3 */ /* 0x000e700000008800 */
[----:B------:R-:W-:Y:S05]  /*1540*/  BRA.U UP0, `(.L_x_18) ;  /* 0x0000000100347547 */ /* 0x000fea000b800000 */
[----:B------:R-:W2:Y:S01]  /*1550*/  S2R R2, SR_CgaCtaId ;  /* 0x0000000000027919 */ /* 0x000ea20000008800 */
[----:B------:R-:W-:-:S04]  /*1560*/  MOV R3, 0x400 ;  /* 0x0000040000037802 */ /* 0x000fc80000000f00 */
[----:B--2---:R-:W-:Y:S02]  /*1570*/  LEA R3, R2, R3, 0x18 ;  /* 0x0000000302037211 */ /* 0x004fe400078ec0ff */
[----:B------:R-:W-:-:S03]  /*1580*/  SHF.L.U32 R2, R10, 0x1f, RZ ;  /* 0x0000001f0a027819 */ /* 0x000fc600000006ff */
[----:B------:R-:W-:-:S04]  /*1590*/  IMAD R3, R12, 0x8, R3 ;  /* 0x000000080c037824 */ /* 0x000fc800078e0203 */
[----:B------:R-:W2:Y:S02]  /*15a0*/  SYNCS.PHASECHK.TRANS64.TRYWAIT P0, [R3+URZ+0xf0], R2 ;  /* 0x0000f002030075a7 */ /* 0x000ea400080011ff */
[----:B--2---:R-:W-:Y:S05]  /*15b0*/  @!P0 BRA `(.L_x_19) ;  /* 0x0000005400008947 */ /* 0x004fea0003800000 */
.L_x_97:
[----:B------:R-:W-:Y:S01]  /*15c0*/  VIADD R12, R12, 0x1 ;  /* 0x000000010c0c7836 */ /* 0x000fe20000000000 */
[----:B------:R2:W-:Y:S04]  /*15d0*/  SYNCS.ARRIVE.TRANS64.A1T0 RZ, [R3+URZ+0xe0], RZ ;  /* 0x0000e0ff03ff79a7 */ /* 0x0005e800081000ff */
[----:B------:R-:W-:-:S04]  /*15e0*/  ISETP.NE.AND P0, PT, R12, 0x2, PT ;  /* 0x000000020c00780c */ /* 0x000fc80003f05270 */
[----:B------:R-:W-:Y:S02]  /*15f0*/  SEL R12, R12, RZ, P0 ;  /* 0x000000ff0c0c7207 */ /* 0x000fe40000000000 */
[----:B--2---:R-:W-:-:S04]  /*1600*/  SEL R3, RZ, 0x1, P0 ;  /* 0x00000001ff037807 */ /* 0x004fc80000000000 */
[----:B------:R-:W-:-:S07]  /*1610*/  LOP3.LUT R10, R10, R3, RZ, 0x3c, !PT ;  /* 0x000000030a0a7212 */ /* 0x000fce00078e3cff */
.L_x_18:
[----:B------:R-:W-:Y:S01]  /*1620*/  UMOV UR4, 0x400 ;  /* 0x0000040000047882 */ /* 0x000fe20000000000 */
[----:B------:R-:W-:Y:S01]  /*1630*/  SHF.L.U32 R2, R15, 0x1f, RZ ;  /* 0x0000001f0f027819 */ /* 0x000fe200000006ff */
[----:B-1----:R-:W-:Y:S01]  /*1640*/  ULEA UR4, UR37, UR4, 0x18 ;  /* 0x0000000425047291 */ /* 0x002fe2000f8ec0ff */
[----:B------:R-:W-:Y:S01]  /*1650*/  R2UR UR35, R165 ;  /* 0x00000000a52372ca */ /* 0x000fe200000e0000 */
[----:B------:R-:W-:Y:S01]  /*1660*/  UISETP.GE.U32.AND UP0, UPT, UR13, 0x7f, UPT ;  /* 0x0000007f0d00788c */ /* 0x000fe2000bf06070 */
[----:B------:R-:W-:Y:S01]  /*1670*/  R2UR UR11, R155 ;  /* 0x000000009b0b72ca */ /* 0x000fe200000e0000 */
[----:B------:R-:W-:Y:S01]  /*1680*/  ULEA UR8, UR6, UR4, 0x3 ;  /* 0x0000000406087291 */ /* 0x000fe2000f8e18ff */
[----:B------:R-:W-:-:S08]  /*1690*/  UMOV UR24, URZ ;  /* 0x000000ff00187c82 */ /* 0x000fd00008000000 */
[----:B------:R1:W2:Y:S01]  /*16a0*/  SYNCS.PHASECHK.TRANS64.TRYWAIT P0, [UR8+0x30], R2 ;  /* 0x00003002ff0075a7 */ /* 0x0002a20008001108 */
[----:B------:R-:W-:Y:S02]  /*16b0*/  USHF.L.U32 UR35, UR35, 0x7, URZ ;  /* 0x0000000723237899 */ /* 0x000fe400080006ff */
[----:B------:R-:W-:Y:S01]  /*16c0*/  USHF.L.U32 UR11, UR11, 0x6, URZ ;  /* 0x000000060b0b7899 */ /* 0x000fe200080006ff */
[----:B------:R-:W-:Y:S11]  /*16d0*/  BRA.U !UP0, `(.L_x_20) ;  /* 0x0000000108a87547 */ /* 0x000ff6000b800000 */
[----:B------:R-:W-:Y:S01]  /*16e0*/  UMOV UR16, URZ ;  /* 0x000000ff00107c82 */ /* 0x000fe20008000000 */
[----:B------:R-:W-:-:S05]  /*16f0*/  UMOV UR17, UR6 ;  /* 0x0000000600117c82 */ /* 0x000fca0008000000 */
.L_x_25:
[----:B-1----:R-:W-:Y:S01]  /*1700*/  ULEA UR33, UR17, UR4, 0x3 ;  /* 0x0000000411217291 */ /* 0x002fe2000f8e18ff */
[----:B--2---:R-:W-:Y:S01]  /*1710*/  @!P5 MOV R3, 0x3000 ;  /* 0x000030000003d802 */ /* 0x004fe20000000f00 */
[----:B--2---:R-:W-:Y:S10]  /*1720*/  @P0 BRA `(.L_x_21) ;  /* 0x00000000000c0947 */ /* 0x004ff40003800000 */
[----:B------:R-:W-:-:S04]  /*1730*/  SHF.L.U32 R5, R15, 0x1f, RZ ;  /* 0x0000001f0f057819 */ /* 0x000fc800000006ff */
[----:B------:R-:W2:Y:S02]  /*1740*/  SYNCS.PHASECHK.TRANS64.TRYWAIT P0, [UR33+0x30], R5 ;  /* 0x00003005ff0075a7 */ /* 0x000ea40008001121 */
[----:B--2---:R-:W-:Y:S05]  /*1750*/  @!P0 BRA `(.L_x_22) ;  /* 0x0000005000ac8947 */ /* 0x004fea0003800000 */
.L_x_21:
[----:B------:R2:W-:Y:S01]  /*1760*/  @!P5 SYNCS.ARRIVE.TRANS64 RZ, [UR33], R3 ;  /* 0x00000003ffffd9a7 */ /* 0x0005e20008000021 */
[----:B------:R-:W-:Y:S04]  /*1770*/  BSSY.RECONVERGENT B0, `(.L_x_23) ;  /* 0x0000003000007945 */ /* 0x000fe80003800200 */
[----:B------:R-:W-:Y:S05]  /*1780*/  @P4 BRA `(.L_x_24) ;  /* 0x0000000000044947 */ /* 0x000fea0003800000 */
[----:B------:R-:W-:Y:S05]  /*1790*/  BPT.TRAP 0x1 ;  /* 0x000000040000795c */ /* 0x000fea0000300000 */
.L_x_24:
[----:B------:R-:W-:Y:S05]  /*17a0*/  BSYNC.RECONVERGENT B0 ;  /* 0x0000000000007941 */ /* 0x000fea0003800200 */
.L_x_23:
[----:B------:R-:W-:Y:S02]  /*17b0*/  UIADD3 UR6, UPT, UPT, UR17, 0x1, URZ ;  /* 0x0000000111067890 */ /* 0x000fe4000fffe0ff */
[----:B------:R-:W-:Y:S02]  /*17c0*/  ULEA UR32, UR17, UR4, 0xd ;  /* 0x0000000411207291 */ /* 0x000fe4000f8e68ff */
[----:B------:R-:W-:Y:S02]  /*17d0*/  UISETP.NE.AND UP0, UPT, UR6, 0x6, UPT ;  /* 0x000000060600788c */ /* 0x000fe4000bf05270 */
[----:B------:R-:W-:Y:S02]  /*17e0*/  UIADD3 UR26, UP1, UPT, UR22, 0x80, URZ ;  /* 0x00000080161a7890 */ /* 0x000fe4000ff3e0ff */
[----:B------:R-:W-:Y:S02]  /*17f0*/  USEL UR9, URZ, 0x1, UP0 ;  /* 0x00000001ff097887 */ /* 0x000fe40008000000 */
[----:B------:R-:W-:-:S02]  /*1800*/  USEL UR6, UR6, URZ, UP0 ;  /* 0x000000ff06067287 */ /* 0x000fc40008000000 */
[----:B------:R-:W-:Y:S02]  /*1810*/  UIADD3 UR20, UP0, UPT, UR22, 0x180, URZ ;  /* 0x0000018016147890 */ /* 0x000fe4000ff1e0ff */
[----:B------:R-:W-:Y:S01]  /*1820*/  ULEA UR8, UR6, UR4, 0x3 ;  /* 0x0000000406087291 */ /* 0x000fe2000f8e18ff */
[----:B------:R-:W-:Y:S01]  /*1830*/  LOP3.LUT R15, R15, UR9, RZ, 0x3c, !PT ;  /* 0x000000090f0f7c12 */ /* 0x000fe2000f8e3cff */
[----:B------:R-:W-:Y:S02]  /*1840*/  USHF.L.U32 UR34, UR16, 0x6, URZ ;  /* 0x0000000610227899 */ /* 0x000fe400080006ff */
[----:B------:R-:W-:Y:S01]  /*1850*/  UIADD3.X UR27, UPT, UPT, URZ, UR23, URZ, UP1, !UPT ;  /* 0x00000017ff1b7290 */ /* 0x000fe20008ffe4ff */
[----:B-1----:R-:W-:Y:S01]  /*1860*/  SHF.L.U32 R2, R15, 0x1f, RZ ;  /* 0x0000001f0f027819 */ /* 0x002fe200000006ff */
[----:B------:R-:W-:Y:S02]  /*1870*/  UIADD3 UR32, UPT, UPT, UR32, 0x4400, URZ ;  /* 0x0000440020207890 */ /* 0x000fe4000fffe0ff */
[----:B------:R-:W-:Y:S01]  /*1880*/  UIADD3.X UR21, UPT, UPT, URZ, UR23, URZ, UP0, !UPT ;  /* 0x00000017ff157290 */ /* 0x000fe200087fe4ff */
[----:B------:R1:W1:Y:S01]  /*1890*/  SYNCS.PHASECHK.TRANS64.TRYWAIT P0, [UR8+0x30], R2 ;  /* 0x00003002ff0075a7 */ /* 0x0002620008001108 */
[----:B------:R-:W-:Y:S01]  /*18a0*/  ULEA UR8, UR17, UR4, 0xc ;  /* 0x0000000411087291 */ /* 0x000fe2000f8e60ff */
[----:B------:R-:W-:Y:S01]  /*18b0*/  UMOV UR18, 0x0 ;  /* 0x0000000000127882 */ /* 0x000fe20000000000 */
[----:B------:R-:W-:-:S02]  /*18c0*/  UMOV UR19, 0x10000000 ;  /* 0x1000000000137882 */ /* 0x000fc40000000000 */
[----:B------:R-:W-:Y:S01]  /*18d0*/  UIADD3 UR8, UPT, UPT, UR8, 0x10400, URZ ;  /* 0x0001040008087890 */ /* 0x000fe2000fffe0ff */
[----:B------:R1:W-:Y:S01]  /*18e0*/  UTMALDG.3D [UR32], [UR26], desc[UR18] ;  /* 0x000012201a0075b4 */ /* 0x0003e20008011000 */
[----:B------:R-:W-:Y:S01]  /*18f0*/  UMOV UR12, UR36 ;  /* 0x00000024000c7c82 */ /* 0x000fe20008000000 */
[----:B------:R-:W-:Y:S01]  /*1900*/  UMOV UR9, UR33 ;  /* 0x0000002100097c82 */ /* 0x000fe20008000000 */
[----:B------:R-:W-:Y:S01]  /*1910*/  UMOV UR10, UR34 ;  /* 0x00000022000a7c82 */ /* 0x000fe20008000000 */
[----:B------:R-:W-:Y:S01]  /*1920*/  UIADD3 UR16, UPT, UPT, UR16, 0x1, URZ ;  /* 0x0000000110107890 */ /* 0x000fe2000fffe0ff */
[----:B------:R-:W-:Y:S01]  /*1930*/  UMOV UR24, UR5 ;  /* 0x0000000500187c82 */ /* 0x000fe20008000000 */
[----:B------:R-:W-:Y:S02]  /*1940*/  UMOV UR17, UR6 ;  /* 0x0000000600117c82 */ /* 0x000fe40008000000 */
[----:B------:R1:W-:Y:S01]  /*1950*/  UTMALDG.3D [UR8], [UR20], desc[UR18] ;  /* 0x00001208140075b4 */ /* 0x0003e20008011000 */
[----:B------:R-:W-:-:S09]  /*1960*/  UISETP.NE.AND UP0, UPT, UR16, UR5, UPT ;  /* 0x000000051000728c */ /* 0x000fd2000bf05270 */
[----:B------:R-:W-:Y:S05]  /*1970*/  BRA.U UP0, `(.L_x_25) ;  /* 0xfffffffd00607547 */ /* 0x000fea000b83ffff */
.L_x_20:
[----:B-1----:R-:W-:Y:S01]  /*1980*/  ULEA UR8, UR6, UR4, 0x3 ;  /* 0x0000000406087291 */ /* 0x002fe2000f8e18ff */
[----:B------:R-:W-:Y:S01]  /*1990*/  SHF.L.U32 R2, R15, 0x1f, RZ ;  /* 0x0000001f0f027819 */ /* 0x000fe200000006ff */
[----:B------:R-:W-:Y:S01]  /*19a0*/  @!P1 SYNCS.ARRIVE.TRANS64.A1T0 RZ, [UR4+0x78], RZ ;  /* 0x000078ffffff99a7 */ /* 0x000fe20008100004 */
[----:B------:R-:W-:-:S06]  /*19b0*/  UISETP.GT.AND UP0, UPT, UR15, UR14, UPT ;  /* 0x0000000e0f00728c */ /* 0x000fcc000bf04270 */
[----:B--2---:R1:W2:Y:S03]  /*19c0*/  SYNCS.PHASECHK.TRANS64.TRYWAIT P0, [UR8+0x30], R2 ;  /* 0x00003002ff0075a7 */ /* 0x0042a60008001108 */
[----:B------:R-:W-:Y:S05]  /*19d0*/  BRA.U !UP0, `(.L_x_26) ;  /* 0x0000000108ac7547 */ /* 0x000fea000b800000 */
[----:B------:R-:W-:Y:S01]  /*19e0*/  UIADD3 UR21, UPT, UPT, UR7, UR24, URZ ;  /* 0x0000001807157290 */ /* 0x000fe2000fffe0ff */
[----:B------:R-:W-:-:S11]  /*19f0*/  UMOV UR25, UR6 ;  /* 0x0000000600197c82 */ /* 0x000fd60008000000 */
.L_x_31:
[----:B-1----:R-:W-:Y:S01]  /*1a00*/  ULEA UR17, UR25, UR4, 0x3 ;  /* 0x0000000419117291 */ /* 0x002fe2000f8e18ff */
[----:B--2---:R-:W-:Y:S01]  /*1a10*/  @!P5 MOV R3, 0x3000 ;  /* 0x000030000003d802 */ /* 0x004fe20000000f00 */
[----:B--2---:R-:W-:Y:S10]  /*1a20*/  @P0 BRA `(.L_x_27) ;  /* 0x00000000000c0947 */ /* 0x004ff40003800000 */
[----:B------:R-:W-:-:S04]  /*1a30*/  SHF.L.U32 R5, R15, 0x1f, RZ ;  /* 0x0000001f0f057819 */ /* 0x000fc800000006ff */
[----:B------:R-:W2:Y:S02]  /*1a40*/  SYNCS.PHASECHK.TRANS64.TRYWAIT P0, [UR17+0x30], R5 ;  /* 0x00003005ff0075a7 */ /* 0x000ea40008001111 */
[----:B--2---:R-:W-:Y:S05]  /*1a50*/  @!P0 BRA `(.L_x_28) ;  /* 0x0000005000048947 */ /* 0x004fea0003800000 */
.L_x_27:
[----:B------:R2:W-:Y:S01]  /*1a60*/  @!P5 SYNCS.ARRIVE.TRANS64 RZ, [UR17], R3 ;  /* 0x00000003ffffd9a7 */ /* 0x0005e20008000011 */
[----:B------:R-:W-:Y:S04]  /*1a70*/  BSSY.RECONVERGENT B0, `(.L_x_29) ;  /* 0x0000003000007945 */ /* 0x000fe80003800200 */
[----:B------:R-:W-:Y:S05]  /*1a80*/  @P4 BRA `(.L_x_30) ;  /* 0x0000000000044947 */ /* 0x000fea0003800000 */
[----:B------:R-:W-:Y:S05]  /*1a90*/  BPT.TRAP 0x1 ;  /* 0x000000040000795c */ /* 0x000fea0000300000 */
.L_x_30:
[----:B------:R-:W-:Y:S05]  /*1aa0*/  BSYNC.RECONVERGENT B0 ;  /* 0x0000000000007941 */ /* 0x000fea0003800200 */
.L_x_29:
        /* <DEDUP_REMOVED lines=10> */
[----:B------:R-:W-:Y:S01]  /*1b50*/  UIADD3 UR16, UPT, UPT, UR16, 0x4400, URZ ;  /* 0x0000440010107890 */ /* 0x000fe2000fffe0ff */
[----:B-1----:R-:W-:Y:S01]  /*1b60*/  SHF.L.U32 R2, R15, 0x1f, RZ ;  /* 0x0000001f0f027819 */ /* 0x002fe200000006ff */
[----:B------:R-:W-:Y:S02]  /*1b70*/  UIADD3.X UR31, UPT, UPT, URZ, UR23, URZ, UP1, !UPT ;  /* 0x00000017ff1f7290 */ /* 0x000fe40008ffe4ff */
[----:B------:R-:W-:Y:S01]  /*1b80*/  UIADD3.X UR29, UPT, UPT, URZ, UR23, URZ, UP0, !UPT ;  /* 0x00000017ff1d7290 */ /* 0x000fe200087fe4ff */
[----:B------:R1:W1:Y:S01]  /*1b90*/  SYNCS.PHASECHK.TRANS64.TRYWAIT P0, [UR8+0x30], R2 ;  /* 0x00003002ff0075a7 */ /* 0x0002620008001108 */
[----:B------:R-:W-:Y:S01]  /*1ba0*/  ULEA UR8, UR25, UR4, 0xc ;  /* 0x0000000419087291 */ /* 0x000fe2000f8e60ff */
[----:B------:R-:W-:Y:S01]  /*1bb0*/  UMOV UR26, 0x0 ;  /* 0x00000000001a7882 */ /* 0x000fe20000000000 */
[----:B------:R-:W-:-:S02]  /*1bc0*/  UMOV UR27, 0x10000000 ;  /* 0x10000000001b7882 */ /* 0x000fc40000000000 */
[----:B------:R-:W-:Y:S01]  /*1bd0*/  UIADD3 UR8, UPT, UPT, UR8, 0x10400, URZ ;  /* 0x0001040008087890 */ /* 0x000fe2000fffe0ff */
[----:B------:R-:W-:Y:S01]  /*1be0*/  UMOV UR19, UR35 ;  /* 0x0000002300137c82 */ /* 0x000fe20008000000 */
[----:B------:R-:W-:Y:S01]  /*1bf0*/  UMOV UR20, UR36 ;  /* 0x0000002400147c82 */ /* 0x000fe20008000000 */
[----:B------:R-:W-:Y:S01]  /*1c00*/  UMOV UR12, UR36 ;  /* 0x00000024000c7c82 */ /* 0x000fe20008000000 */
[----:B------:R-:W-:Y:S01]  /*1c10*/  UMOV UR9, UR17 ;  /* 0x0000001100097c82 */ /* 0x000fe20008000000 */
[----:B------:R-:W-:Y:S01]  /*1c20*/  UMOV UR10, UR18 ;  /* 0x00000012000a7c82 */ /* 0x000fe20008000000 */
[----:B------:R1:W-:Y:S01]  /*1c30*/  UTMALDG.3D [UR16], [UR30], desc[UR26] ;  /* 0x00001a101e0075b4 */ /* 0x0003e20008011000 */
[----:B------:R-:W-:Y:S01]  /*1c40*/  UIADD3 UR24, UPT, UPT, UR24, 0x1, URZ ;  /* 0x0000000118187890 */ /* 0x000fe2000fffe0ff */
[----:B------:R-:W-:-:S03]  /*1c50*/  UMOV UR25, UR6 ;  /* 0x0000000600197c82 */ /* 0x000fc60008000000 */
[----:B------:R-:W-:Y:S01]  /*1c60*/  UISETP.NE.AND UP0, UPT, UR24, UR21, UPT ;  /* 0x000000151800728c */ /* 0x000fe2000bf05270 */
[----:B------:R1:W-:Y:S08]  /*1c70*/  UTMALDG.3D [UR8], [UR28], desc[UR26] ;  /* 0x00001a081c0075b4 */ /* 0x0003f00008011000 */
[----:B------:R-:W-:Y:S05]  /*1c80*/  BRA.U UP0, `(.L_x_31) ;  /* 0xfffffffd005c7547 */ /* 0x000fea000b83ffff */
.L_x_26:
[C---:B-1----:R-:W-:Y:S01]  /*1c90*/  LEA R2, R14.reuse, UR4, 0x3 ;  /* 0x000000040e027c11 */ /* 0x042fe2000f8e18ff */
[----:B------:R-:W-:Y:S01]  /*1ca0*/  NOP ;  /* 0x0000000000007918 */ /* 0x000fe20000000000 */
[----:B--2---:R-:W-:Y:S02]  /*1cb0*/  SHF.L.U32 R3, R13, 0x1f, RZ ;  /* 0x0000001f0d037819 */ /* 0x004fe400000006ff */
[----:B------:R-:W-:Y:S02]  /*1cc0*/  LEA R4, R14, UR4, 0x4 ;  /* 0x000000040e047c11 */ /* 0x000fe4000f8e20ff */
[----:B------:R-:W1:Y:S02]  /*1cd0*/  SYNCS.PHASECHK.TRANS64.TRYWAIT P0, [R2+URZ+0x80], R3 ;  /* 0x00008003020075a7 */ /* 0x000e6400080011ff */
[----:B-1----:R-:W-:Y:S05]  /*1ce0*/  @!P0 BRA `(.L_x_32) ;  /* 0x0000004c00788947 */ /* 0x002fea0003800000 */
.L_x_100:
[----:B------:R-:W2:Y:S01]  /*1cf0*/  LDS.128 R4, [R4+0x110] ;  /* 0x0001100004047984 */ /* 0x000ea20000000c00 */
[----:B---3--:R-:W-:Y:S01]  /*1d00*/  ISETP.GE.AND P0, PT, R72, 0x1, PT ;  /* 0x000000014800780c */ /* 0x008fe20003f06270 */
[----:B-1----:R-:W-:Y:S01]  /*1d10*/  VIADD R2, R2, 0x90 ;  /* 0x0000009002027836 */ /* 0x002fe20000000000 */
[----:B------:R-:W-:Y:S01]  /*1d20*/  @!PT LDS RZ, [RZ] ;  /* 0x00000000fffff984 */ /* 0x000fe20000000800 */
[----:B------:R-:W-:Y:S01]  /*1d30*/  @!PT LDS RZ, [RZ] ;  /* 0x00000000fffff984 */ /* 0x000fe20000000800 */
[----:B------:R-:W-:Y:S01]  /*1d40*/  @!PT LDS RZ, [RZ] ;  /* 0x00000000fffff984 */ /* 0x000fe20000000800 */
[----:B------:R-:W-:Y:S01]  /*1d50*/  @!PT LDS RZ, [RZ] ;  /* 0x00000000fffff984 */ /* 0x000fe20000000800 */
[----:B------:R1:W-:Y:S06]  /*1d60*/  MEMBAR.ALL.CTA ;  /* 0x0000000000007992 */ /* 0x0003ec0000008000 */
[----:B-1----:R-:W1:Y:S01]  /*1d70*/  FENCE.VIEW.ASYNC.S ;  /* 0x00000000000073c6 */ /* 0x002e620000000000 */
[----:B------:R-:W-:-:S04]  /*1d80*/  PRMT R2, RZ, 0x654, R2 ;  /* 0x00000654ff027816 */ /* 0x000fc80000000002 */
[----:B-1----:R1:W-:Y:S01]  /*1d90*/  SYNCS.ARRIVE.TRANS64.RED.A1T0 RZ, [R2+URZ], RZ ;  /* 0x000000ff02ff79a7 */ /* 0x0023e200081004ff */
[----:B--2---:R-:W-:-:S13]  /*1da0*/  LOP3.LUT P2, RZ, R6, 0x1, RZ, 0xc0, !PT ;  /* 0x0000000106ff7812 */ /* 0x004fda000784c0ff */
[----:B------:R-:W-:Y:S01]  /*1db0*/  @P2 SHF.R.U32.HI R3, RZ, 0x10, R5 ;  /* 0x00000010ff032819 */ /* 0x000fe20000011605 */
[----:B------:R-:W-:Y:S01]  /*1dc0*/  VOTEU.ANY UP0, P2 ;  /* 0x0000000000ff7886 */ /* 0x000fe20001000100 */
[----:B------:R-:W-:Y:S02]  /*1dd0*/  @P2 MOV R11, R4 ;  /* 0x00000004000b2202 */ /* 0x000fe40000000f00 */
[----:B------:R-:W-:Y:S02]  /*1de0*/  @P2 R2UR.BROADCAST UR8, R3 ;  /* 0x00000000030822ca */ /* 0x000fe400008e0000 */
[----:B------:R-:W-:-:S11]  /*1df0*/  @P2 LOP3.LUT R8, R5, 0xffff, RZ, 0xc0, !PT ;  /* 0x0000ffff05082812 */ /* 0x000fd600078ec0ff */
[----:B------:R-:W-:Y:S01]  /*1e00*/  @UP0 UMOV UR36, UR8 ;  /* 0x0000000800240c82 */ /* 0x000fe20008000000 */
[----:B-1----:R-:W-:Y:S05]  /*1e10*/  @!P0 BRA `(.L_x_33) ;  /* 0x0000000000b88947 */ /* 0x002fea0003800000 */
[----:B------:R-:W4:Y:S01]  /*1e20*/  LDC.64 R4, c[0x0][0xb18] ;  /* 0x0002c600ff047b82 */ /* 0x000f220000000a00 */
[----:B------:R-:W-:-:S07]  /*1e30*/  ISETP.NE.AND P3, PT, R72, 0x1, PT ;  /* 0x000000014800780c */ /* 0x000fce0003f65270 */
[----:B------:R-:W1:Y:S08]  /*1e40*/  LDC.64 R6, c[0x0][0xb10] ;  /* 0x0002c400ff067b82 */ /* 0x000e700000000a00 */
[----:B------:R-:W2:Y:S08]  /*1e50*/  LDC R16, c[0x0][0xb20] ;  /* 0x0002c800ff107b82 */ /* 0x000eb00000000800 */
[----:B------:R-:W3:Y:S01]  /*1e60*/  LDC R18, c[0x0][0xb0c] ;  /* 0x0002c300ff127b82 */ /* 0x000ee20000000800 */
[----:B----4-:R-:W-:Y:S01]  /*1e70*/  IMAD.HI.U32 R17, R0, R5, RZ ;  /* 0x0000000500117227 */ /* 0x010fe200078e00ff */
[----:B------:R-:W-:-:S03]  /*1e80*/  ISETP.NE.AND P0, PT, R4, 0x1, PT ;  /* 0x000000010400780c */ /* 0x000fc60003f05270 */
[----:B------:R-:W-:-:S03]  /*1e90*/  IMAD.HI.U32 R5, R8, R5, RZ ;  /* 0x0000000508057227 */ /* 0x000fc600078e00ff */
[----:B------:R-:W4:Y:S01]  /*1ea0*/  LDC.64 R2, c[0x0][0xb28] ;  /* 0x0002ca00ff027b82 */ /* 0x000f220000000a00 */
[----:B-1----:R-:W-:-:S04]  /*1eb0*/  IMAD.HI.U32 R20, R9, R6, RZ ;  /* 0x0000000609147227 */ /* 0x002fc800078e00ff */
[----:B------:R-:W-:Y:S01]  /*1ec0*/  IMAD.HI.U32 R22, R11, R6, RZ ;  /* 0x000000060b167227 */ /* 0x000fe200078e00ff */
[----:B------:R-:W-:Y:S02]  /*1ed0*/  SHF.R.U32.HI R20, RZ, R7, R20 ;  /* 0x00000007ff147219 */ /* 0x000fe40000011614 */
[-C--:B--2---:R-:W-:Y:S02]  /*1ee0*/  SHF.R.U32.HI R17, RZ, R16.reuse, R17 ;  /* 0x00000010ff117219 */ /* 0x084fe40000011611 */
[----:B------:R-:W-:Y:S02]  /*1ef0*/  SHF.R.U32.HI R5, RZ, R16, R5 ;  /* 0x00000010ff057219 */ /* 0x000fe40000011605 */
[----:B------:R-:W-:Y:S02]  /*1f00*/  SEL R17, R0, R17, !P0 ;  /* 0x0000001100117207 */ /* 0x000fe40004000000 */
[----:B------:R-:W-:Y:S02]  /*1f10*/  SHF.R.U32.HI R22, RZ, R7, R22 ;  /* 0x00000007ff167219 */ /* 0x000fe40000011616 */
[----:B---3--:R-:W-:-:S02]  /*1f20*/  ISETP.NE.AND P1, PT, R18, 0x1, PT ;  /* 0x000000011200780c */ /* 0x008fc40003f25270 */
[----:B------:R-:W-:Y:S02]  /*1f30*/  SEL R5, R8, R5, !P0 ;  /* 0x0000000508057207 */ /* 0x000fe40004000000 */
[----:B------:R-:W-:Y:S02]  /*1f40*/  SEL R19, R9, R20, !P1 ;  /* 0x0000001409137207 */ /* 0x000fe40004800000 */
[----:B------:R-:W-:Y:S01]  /*1f50*/  SEL R7, R11, R22, !P1 ;  /* 0x000000160b077207 */ /* 0x000fe20004800000 */
[----:B----4-:R-:W-:-:S04]  /*1f60*/  IMAD.HI.U32 R20, R17, R2, RZ ;  /* 0x0000000211147227 */ /* 0x010fc800078e00ff */
[----:B------:R-:W-:Y:S01]  /*1f70*/  IMAD.HI.U32 R6, R19, R2, RZ ;  /* 0x0000000213067227 */ /* 0x000fe200078e00ff */
[----:B------:R-:W-:-:S04]  /*1f80*/  @P3 SHF.R.U32.HI R17, RZ, R3, R20 ;  /* 0x00000003ff113219 */ /* 0x000fc80000011614 */
[----:B------:R-:W-:Y:S01]  /*1f90*/  @P3 SHF.R.U32.HI R19, RZ, R3, R6 ;  /* 0x00000003ff133219 */ /* 0x000fe20000011606 */
[----:B------:R-:W-:-:S04]  /*1fa0*/  IMAD R17, R72, R17, RZ ;  /* 0x0000001148117224 */ /* 0x000fc800078e02ff */
[----:B------:R-:W-:Y:S01]  /*1fb0*/  IMAD R6, R72, R19, RZ ;  /* 0x0000001348067224 */ /* 0x000fe200078e02ff */
[C---:B------:R-:W-:Y:S02]  /*1fc0*/  ISETP.GE.AND P0, PT, R5.reuse, R17, PT ;  /* 0x000000110500720c */ /* 0x040fe40003f06270 */
[----:B------:R-:W-:Y:S02]  /*1fd0*/  IADD3 R17, PT, PT, -R5, RZ, RZ ;  /* 0x000000ff05117210 */ /* 0x000fe40007ffe1ff */
[----:B------:R-:W-:Y:S01]  /*1fe0*/  ISETP.GE.OR P0, PT, R7, R6, P0 ;  /* 0x000000060700720c */ /* 0x000fe20000706670 */
[----:B------:R-:W-:-:S04]  /*1ff0*/  IMAD.HI.U32 R6, R5, R2, RZ ;  /* 0x0000000205067227 */ /* 0x000fc800078e00ff */
[----:B------:R-:W-:Y:S01]  /*2000*/  IMAD R8, R4, R17, R8 ;  /* 0x0000001104087224 */ /* 0x000fe200078e0208 */
[----:B------:R-:W-:-:S04]  /*2010*/  SHF.R.U32.HI R6, RZ, R3, R6 ;  /* 0x00000003ff067219 */ /* 0x000fc80000011606 */
[----:B------:R-:W-:-:S03]  /*2020*/  SEL R6, R5, R6, !P3 ;  /* 0x0000000605067207 */ /* 0x000fc60005800000 */
[----:B------:R-:W-:-:S04]  /*2030*/  @!P0 IMAD.HI.U32 R16, R7, R2, RZ ;  /* 0x0000000207108227 */ /* 0x000fc800078e00ff */
[----:B------:R-:W-:Y:S01]  /*2040*/  IMAD.MOV R2, RZ, RZ, -R6 ;  /* 0x000000ffff027224 */ /* 0x000fe200078e0a06 */
[----:B------:R-:W-:-:S03]  /*2050*/  @!P0 SHF.R.U32.HI R16, RZ, R3, R16 ;  /* 0x00000003ff108219 */ /* 0x000fc60000011610 */
[----:B------:R-:W-:Y:S01]  /*2060*/  IMAD R2, R72, R2, R5 ;  /* 0x0000000248027224 */ /* 0x000fe200078e0205 */
[----:B------:R-:W-:-:S05]  /*2070*/  @!P0 SEL R3, R7, R16, !P3 ;  /* 0x0000001007038207 */ /* 0x000fca0005800000 */
[--C-:B------:R-:W-:Y:S02]  /*2080*/  @!P0 IMAD.IADD R6, R6, 0x1, -R3.reuse ;  /* 0x0000000106068824 */ /* 0x100fe400078e0a03 */
[----:B------:R-:W-:Y:S01]  /*2090*/  @!P0 IMAD R3, R2, R19, R3 ;  /* 0x0000001302038224 */ /* 0x000fe200078e0203 */
[----:B------:R-:W-:Y:S01]  /*20a0*/  IADD3 R2, PT, PT, -R7, RZ, RZ ;  /* 0x000000ff07027210 */ /* 0x000fe20007ffe1ff */
[----:B------:R-:W-:Y:S02]  /*20b0*/  @!P0 IMAD R5, R72, R6, R7 ;  /* 0x0000000648058224 */ /* 0x000fe400078e0207 */
[----:B------:R-:W-:Y:S02]  /*20c0*/  @!P0 IMAD.MOV.U32 R7, RZ, RZ, R3 ;  /* 0x000000ffff078224 */ /* 0x000fe400078e0003 */
[----:B------:R-:W-:Y:S02]  /*20d0*/  IMAD R2, R18, R2, R11 ;  /* 0x0000000212027224 */ /* 0x000fe400078e020b */
[----:B------:R-:W-:-:S02]  /*20e0*/  IMAD R8, R5, R4, R8 ;  /* 0x0000000405087224 */ /* 0x000fc400078e0208 */
[----:B------:R-:W-:Y:S02]  /*20f0*/  IMAD R11, R7, R18, R2 ;  /* 0x00000012070b7224 */ /* 0x000fe400078e0202 */
.L_x_33:
[----:B------:R-:W1:Y:S02]  /*2100*/  LDCU UR8, c[0x0][0xb30] ;  /* 0x00016600ff0877ac */ /* 0x000e640008000800 */
[----:B-1----:R-:W-:-:S09]  /*2110*/  UISETP.NE.AND UP0, UPT, UR8, 0x1, UPT ;  /* 0x000000010800788c */ /* 0x002fd2000bf05270 */
[----:B------:R-:W-:Y:S05]  /*2120*/  BRA.U UP0, `(.L_x_34) ;  /* 0x0000000100407547 */ /* 0x000fea000b800000 */
[----:B------:R-:W1:Y:S08]  /*2130*/  LDC.64 R4, c[0x0][0xb10] ;  /* 0x0002c400ff047b82 */ /* 0x000e700000000a00 */
[----:B------:R-:W2:Y:S08]  /*2140*/  LDC.64 R2, c[0x0][0xb18] ;  /* 0x0002c600ff027b82 */ /* 0x000eb00000000a00 */
[----:B------:R-:W3:Y:S08]  /*2150*/  LDC R6, c[0x0][0xb20] ;  /* 0x0002c800ff067b82 */ /* 0x000ef00000000800 */
[----:B------:R-:W4:Y:S01]  /*2160*/  LDC R16, c[0x0][0xb0c] ;  /* 0x0002c300ff107b82 */ /* 0x000f220000000800 */
[----:B-1----:R-:W-:-:S05]  /*2170*/  IMAD.HI.U32 R4, R11, R4, RZ ;  /* 0x000000040b047227 */ /* 0x002fca00078e00ff */
[----:B------:R-:W-:Y:S01]  /*2180*/  SHF.R.U32.HI R4, RZ, R5, R4 ;  /* 0x00000005ff047219 */ /* 0x000fe20000011604 */
[----:B--2---:R-:W-:Y:S01]  /*2190*/  IMAD.HI.U32 R3, R8, R3, RZ ;  /* 0x0000000308037227 */ /* 0x004fe200078e00ff */
[----:B------:R-:W-:-:S04]  /*21a0*/  ISETP.NE.AND P0, PT, R2, 0x1, PT ;  /* 0x000000010200780c */ /* 0x000fc80003f05270 */
[----:B---3--:R-:W-:-:S04]  /*21b0*/  SHF.R.U32.HI R3, RZ, R6, R3 ;  /* 0x00000006ff037219 */ /* 0x008fc80000011603 */
[----:B------:R-:W-:Y:S02]  /*21c0*/  SEL R3, R8, R3, !P0 ;  /* 0x0000000308037207 */ /* 0x000fe40004000000 */
[----:B----4-:R-:W-:-:S04]  /*21d0*/  ISETP.NE.AND P1, PT, R16, 0x1, PT ;  /* 0x000000011000780c */ /* 0x010fc80003f25270 */
[----:B------:R-:W-:-:S05]  /*21e0*/  SEL R4, R11, R4, !P1 ;  /* 0x000000040b047207 */ /* 0x000fca0004800000 */
[----:B------:R-:W-:Y:S02]  /*21f0*/  IMAD.IADD R5, R3, 0x1, -R4 ;  /* 0x0000000103057824 */ /* 0x000fe400078e0a04 */
[----:B------:R-:W-:Y:S02]  /*2200*/  IMAD.IADD R3, R4, 0x1, -R3 ;  /* 0x0000000104037824 */ /* 0x000fe400078e0a03 */
[----:B------:R-:W-:Y:S02]  /*2210*/  IMAD R11, R5, R16, R11 ;  /* 0x00000010050b7224 */ /* 0x000fe400078e020b */
[----:B------:R-:W-:-:S07]  /*2220*/  IMAD R8, R3, R2, R8 ;  /* 0x0000000203087224 */ /* 0x000fce00078e0208 */
.L_x_34:
[----:B------:R-:W-:Y:S01]  /*2230*/  VIADD R14, R14, 0x1 ;  /* 0x000000010e0e7836 */ /* 0x000fe20000000000 */
[----:B------:R-:W-:Y:S01]  /*2240*/  PLOP3.LUT P1, PT, PT, PT, PT, 0x80, 0x8 ;  /* 0x000000000008781c */ /* 0x000fe20003f2f070 */
[----:B------:R-:W-:Y:S02]  /*2250*/  IMAD.IADD R165, R11, 0x1, R154 ;  /* 0x000000010ba57824 */ /* 0x000fe400078e029a */
[----:B------:R-:W-:Y:S01]  /*2260*/  IMAD.IADD R155, R8, 0x1, R143 ;  /* 0x00000001089b7824 */ /* 0x000fe200078e028f */
[----:B------:R-:W-:-:S04]  /*2270*/  ISETP.NE.AND P0, PT, R14, 0x2, PT ;  /* 0x000000020e00780c */ /* 0x000fc80003f05270 */
[----:B------:R-:W-:Y:S02]  /*2280*/  SEL R2, RZ, 0x1, P0 ;  /* 0x00000001ff027807 */ /* 0x000fe40000000000 */
[----:B------:R-:W-:Y:S02]  /*2290*/  SEL R14, R14, RZ, P0 ;  /* 0x000000ff0e0e7207 */ /* 0x000fe40000000000 */
[----:B------:R-:W-:Y:S01]  /*22a0*/  LOP3.LUT R13, R13, R2, RZ, 0x3c, !PT ;  /* 0x000000020d0d7212 */ /* 0x000fe200078e3cff */
[----:B------:R-:W-:Y:S06]  /*22b0*/  @P2 BRA `(.L_x_35) ;  /* 0xfffffff000982947 */ /* 0x000fec000383ffff */
[----:B------:R-:W-:Y:S01]  /*22c0*/  UIADD3 UR4, UPT, UPT, UR4, 0x30, URZ ;  /* 0x0000003004047890 */ /* 0x000fe2000fffe0ff */
[----:B------:R-:W-:-:S03]  /*22d0*/  SHF.L.U32 R3, R15, 0x1f, RZ ;  /* 0x0000001f0f037819 */ /* 0x000fc600000006ff */
[----:B------:R-:W-:-:S09]  /*22e0*/  ULEA UR5, UR6, UR4, 0x3 ;  /* 0x0000000406057291 */ /* 0x000fd2000f8e18ff */
[----:B------:R-:W1:Y:S02]  /*22f0*/  SYNCS.PHASECHK.TRANS64.TRYWAIT P0, [UR5], R3 ;  /* 0x00000003ff0075a7 */ /* 0x000e640008001105 */
[----:B-1----:R-:W-:Y:S05]  /*2300*/  @!P0 BRA `(.L_x_36) ;  /* 0x0000004800048947 */ /* 0x002fea0003800000 */
.L_x_102:
[----:B------:R-:W-:-:S04]  /*2310*/  UIADD3 UR6, UPT, UPT, UR6, 0x1, URZ ;  /* 0x0000000106067890 */ /* 0x000fc8000fffe0ff */
[----:B------:R-:W-:-:S04]  /*2320*/  UISETP.NE.AND UP0, UPT, UR6, 0x6, UPT ;  /* 0x000000060600788c */ /* 0x000fc8000bf05270 */
[----:B------:R-:W-:Y:S02]  /*2330*/  USEL UR7, URZ, 0x1, UP0 ;  /* 0x00000001ff077887 */ /* 0x000fe40008000000 */
[----:B------:R-:W-:-:S04]  /*2340*/  USEL UR6, UR6, URZ, UP0 ;  /* 0x000000ff06067287 */ /* 0x000fc80008000000 */
[----:B------:R-:W-:Y:S01]  /*2350*/  ULEA UR5, UR6, UR4, 0x3 ;  /* 0x0000000406057291 */ /* 0x000fe2000f8e18ff */
[----:B------:R-:W-:-:S04]  /*2360*/  LOP3.LUT R2, R15, UR7, RZ, 0x3c, !PT ;  /* 0x000000070f027c12 */ /* 0x000fc8000f8e3cff */
[----:B-1----:R-:W-:-:S04]  /*2370*/  SHF.L.U32 R3, R2, 0x1f, RZ ;  /* 0x0000001f02037819 */ /* 0x002fc800000006ff */
[----:B------:R-:W1:Y:S02]  /*2380*/  SYNCS.PHASECHK.TRANS64.TRYWAIT P0, [UR5], R3 ;  /* 0x00000003ff0075a7 */ /* 0x000e640008001105 */
[----:B-1----:R-:W-:Y:S05]  /*2390*/  @!P0 BRA `(.L_x_37) ;  /* 0x0000004400f88947 */ /* 0x002fea0003800000 */
.L_x_104:
        /* <DEDUP_REMOVED lines=9> */
.L_x_106:
        /* <DEDUP_REMOVED lines=9> */
.L_x_108:
        /* <DEDUP_REMOVED lines=9> */
.L_x_110:
[----:B------:R-:W-:-:S04]  /*2550*/  UIADD3 UR6, UPT, UPT, UR6, 0x1, URZ ;  /* 0x0000000106067890 */ /* 0x000fc8000fffe0ff */
[----:B------:R-:W-:-:S04]  /*2560*/  UISETP.NE.AND UP0, UPT, UR6, 0x6, UPT ;  /* 0x000000060600788c */ /* 0x000fc8000bf05270 */
[----:B------:R-:W-:Y:S02]  /*2570*/  USEL UR5, URZ, 0x1, UP0 ;  /* 0x00000001ff057887 */ /* 0x000fe40008000000 */
[----:B------:R-:W-:-:S04]  /*2580*/  USEL UR6, UR6, URZ, UP0 ;  /* 0x000000ff06067287 */ /* 0x000fc80008000000 */
[----:B------:R-:W-:Y:S01]  /*2590*/  ULEA UR6, UR6, UR4, 0x3 ;  /* 0x0000000406067291 */ /* 0x000fe2000f8e18ff */
[----:B-1----:R-:W-:-:S04]  /*25a0*/  LOP3.LUT R3, R2, UR5, RZ, 0x3c, !PT ;  /* 0x0000000502037c12 */ /* 0x002fc8000f8e3cff */
[----:B------:R-:W-:Y:S01]  /*25b0*/  SHF.L.U32 R3, R3, 0x1f, RZ ;  /* 0x0000001f03037819 */ /* 0x000fe200000006ff */
[----:B----4-:R-:W-:-:S07]  /*25c0*/  IMAD.U32 R0, RZ, RZ, UR6 ;  /* 0x00000006ff007e24 */ /* 0x010fce000f8e00ff */
.L_x_41:
[----:B-1----:R1:W2:Y:S02]  /*25d0*/  SYNCS.PHASECHK.TRANS64.TRYWAIT P0, [R0+URZ], R3 ;  /* 0x00000003000075a7 */ /* 0x0022a400080011ff */
[----:B--2---:R-:W-:Y:S05]  /*25e0*/  @!P0 NANOSLEEP.SYNCS 0x989680 ;  /* 0x009896800000895d */ /* 0x004fea0003900000 */
[----:B------:R-:W2:Y:S02]  /*25f0*/  @!P0 SYNCS.PHASECHK.TRANS64 P0, [R0+URZ], R3 ;  /* 0x00000003000085a7 */ /* 0x000ea400080010ff */
[----:B--2---:R-:W-:Y:S05]  /*2600*/  @P0 EXIT ;  /* 0x000000000000094d */ /* 0x004fea0003800000 */
[----:B------:R-:W-:Y:S05]  /*2610*/  BRA `(.L_x_41) ;  /* 0xfffffffc00ec7947 */ /* 0x000fea000383ffff */
.L_x_17:
[----:B------:R-:W-:-:S04]  /*2620*/  UISETP.NE.AND UP1, UPT, UR37, URZ, UPT ;  /* 0x000000ff2500728c */ /* 0x000fc8000bf25270 */
[----:B------:R-:W-:-:S09]  /*2630*/  UISETP.NE.OR UP1, UPT, UR8, 0x1, UP1 ;  /* 0x000000010800788c */ /* 0x000fd20008f25670 */
[----:B------:R-:W-:Y:S05]  /*2640*/  BRA.U UP1, `(.L_x_42) ;  /* 0x0000000501487547 */ /* 0x000fea000b800000 */
[----:B------:R-:W-:Y:S01]  /*2650*/  ISETP.NE.AND P2, PT, R2, RZ, PT ;  /* 0x000000ff0200720c */ /* 0x000fe20003f45270 */
[----:B------:R-:W-:Y:S01]  /*2660*/  IMAD.MOV.U32 R12, RZ, RZ, 0x1 ;  /* 0x00000001ff0c7424 */ /* 0x000fe200078e00ff */
[----:B------:R-:W-:Y:S02]  /*2670*/  CS2R R10, SRZ ;  /* 0x00000000000a7805 */ /* 0x000fe4000001ff00 */
[----:B------:R-:W-:Y:S01]  /*2680*/  CS2R R8, SRZ ;  /* 0x0000000000087805 */ /* 0x000fe2000001ff00 */
[----:B------:R-:W-:Y:S01]  /*2690*/  UMOV UR4, 0x400 ;  /* 0x0000040000047882 */ /* 0x000fe20000000000 */
[----:B------:R-:W-:Y:S01]  /*26a0*/  UMOV UR6, URZ ;  /* 0x000000ff00067c82 */ /* 0x000fe20008000000 */
[----:B------:R-:W-:-:S12]  /*26b0*/  ULEA UR37, UR37, UR4, 0x18 ;  /* 0x0000000425257291 */ /* 0x000fd8000f8ec0ff */
.L_x_46:
[----:B------:R-:W-:Y:S02]  /*26c0*/  LEA R0, R8, UR37, 0x3 ;  /* 0x0000002508007c11 */ /* 0x000fe4000f8e18ff */
[----:B------:R-:W-:-:S03]  /*26d0*/  SHF.L.U32 R5, R9, 0x1f, RZ ;  /* 0x0000001f09057819 */ /* 0x000fc600000006ff */
[----:B------:R-:W-:Y:S01]  /*26e0*/  VIADD R4, R0, 0xf0 ;  /* 0x000000f000047836 */ /* 0x000fe20000000000 */
[----:B------:R-:W1:Y:S02]  /*26f0*/  SYNCS.PHASECHK.TRANS64.TRYWAIT P0, [R0+URZ+0xe0], R5 ;  /* 0x0000e005000075a7 */ /* 0x000e6400080011ff */
[----:B-1----:R-:W-:Y:S05]  /*2700*/  @!P0 BRA `(.L_x_43) ;  /* 0x00000044007c8947 */ /* 0x002fea0003800000 */
.L_x_111:
[----:B------:R-:W-:Y:S01]  /*2710*/  ULEA UR5, UR6, UR37, 0x3 ;  /* 0x0000002506057291 */ /* 0x000fe2000f8e18ff */
[----:B------:R-:W-:Y:S02]  /*2720*/  PRMT R4, RZ, 0x654, R4 ;  /* 0x00000654ff047816 */ /* 0x000fe40000000004 */
[----:B-1----:R-:W-:Y:S01]  /*2730*/  SHF.L.U32 R5, R12, 0x1f, RZ ;  /* 0x0000001f0c057819 */ /* 0x002fe200000006ff */
[----:B------:R-:W-:Y:S01]  /*2740*/  UIADD3 UR4, UPT, UPT, UR5, 0x80, URZ ;  /* 0x0000008005047890 */ /* 0x000fe2000fffe0ff */
[----:B------:R1:W-:Y:S05]  /*2750*/  SYNCS.ARRIVE.TRANS64.RED.A1T0 RZ, [R4+URZ], RZ ;  /* 0x000000ff04ff79a7 */ /* 0x0003ea00081004ff */
[----:B------:R-:W-:Y:S01]  /*2760*/  IMAD.U32 R7, RZ, RZ, UR4 ;  /* 0x00000004ff077e24 */ /* 0x000fe2000f8e00ff */
[----:B------:R-:W2:Y:S04]  /*2770*/  SYNCS.PHASECHK.TRANS64.TRYWAIT P0, [UR5+0x90], R5 ;  /* 0x00009005ff0075a7 */ /* 0x000ea80008001105 */
[----:B------:R-:W-:Y:S01]  /*2780*/  PRMT R6, R2, 0x654, R7 ;  /* 0x0000065402067816 */ /* 0x000fe20000000007 */
[----:B-1----:R-:W-:Y:S01]  /*2790*/  @!P2 IMAD.MOV.U32 R4, RZ, RZ, 0x10 ;  /* 0x00000010ff04a424 */ /* 0x002fe200078e00ff */
[----:B--2---:R-:W-:Y:S06]  /*27a0*/  @!P0 BRA `(.L_x_44) ;  /* 0x0000004400688947 */ /* 0x004fec0003800000 */
.L_x_113:
[----:B------:R-:W-:Y:S01]  /*27b0*/  ULEA UR4, UR6, UR37, 0x4 ;  /* 0x0000002506047291 */ /* 0x000fe2000f8e20ff */
[----:B------:R-:W-:Y:S01]  /*27c0*/  SEL R3, R6, R3, !P2 ;  /* 0x0000000306037207 */ /* 0x000fe20005000000 */
[----:B------:R-:W-:Y:S01]  /*27d0*/  UIADD3 UR5, UPT, UPT, UR5, 0x80, URZ ;  /* 0x0000008005057890 */ /* 0x000fe2000fffe0ff */
[----:B-1----:R-:W-:Y:S01]  /*27e0*/  LEA R0, R11, UR37, 0x3 ;  /* 0x000000250b007c11 */ /* 0x002fe2000f8e18ff */
[----:B------:R-:W-:Y:S01]  /*27f0*/  UIADD3 UR4, UPT, UPT, UR4, 0x110, URZ ;  /* 0x0000011004047890 */ /* 0x000fe2000fffe0ff */
[----:B------:R-:W-:Y:S01]  /*2800*/  SHF.L.U32 R5, R10, 0x1f, RZ ;  /* 0x0000001f0a057819 */ /* 0x000fe200000006ff */
[----:B------:R1:W-:Y:S01]  /*2810*/  @!P2 SYNCS.ARRIVE.TRANS64.RED RZ, [R3+URZ], R4 ;  /* 0x0000000403ffa9a7 */ /* 0x0003e200080004ff */
[----:B------:R-:W-:Y:S01]  /*2820*/  UIADD3 UR6, UPT, UPT, UR6, 0x1, URZ ;  /* 0x0000000106067890 */ /* 0x000fe2000fffe0ff */
[----:B------:R-:W-:-:S03]  /*2830*/  VIADD R8, R8, 0x1 ;  /* 0x0000000108087836 */ /* 0x000fc60000000000 */
[----:B------:R-:W-:Y:S02]  /*2840*/  UISETP.NE.AND UP0, UPT, UR6, 0x2, UPT ;  /* 0x000000020600788c */ /* 0x000fe4000bf05270 */
[----:B------:R-:W-:Y:S06]  /*2850*/  UGETNEXTWORKID.BROADCAST [UR4], [UR5] ;  /* 0x00000000040073ca */ /* 0x000fec0008000100 */
[----:B------:R-:W-:Y:S01]  /*2860*/  USEL UR4, URZ, 0x1, UP0 ;  /* 0x00000001ff047887 */ /* 0x000fe20008000000 */
[----:B------:R-:W-:Y:S01]  /*2870*/  ISETP.NE.AND P0, PT, R8, 0x2, PT ;  /* 0x000000020800780c */ /* 0x000fe20003f05270 */
[----:B------:R-:W-:Y:S01]  /*2880*/  USEL UR6, UR6, URZ, UP0 ;  /* 0x000000ff06067287 */ /* 0x000fe20008000000 */
[----:B------:R-:W2:Y:S03]  /*2890*/  SYNCS.PHASECHK.TRANS64.TRYWAIT P1, [R0+URZ+0x80], R5 ;  /* 0x00008005000075a7 */ /* 0x000ea600080211ff */
[----:B------:R-:W-:Y:S01]  /*28a0*/  LOP3.LUT R12, R12, UR4, RZ, 0x3c, !PT ;  /* 0x000000040c0c7c12 */ /* 0x000fe2000f8e3cff */
[----:B-12---:R-:W-:Y:S07]  /*28b0*/  @!P1 BRA `(.L_x_45) ;  /* 0x00000044003c9947 */ /* 0x006fee0003800000 */
.L_x_114:
[C---:B------:R-:W-:Y:S01]  /*28c0*/  LEA R4, R11.reuse, UR37, 0x4 ;  /* 0x000000250b047c11 */ /* 0x040fe2000f8e20ff */
[----:B-1----:R-:W-:Y:S01]  /*28d0*/  VIADD R0, R0, 0x90 ;  /* 0x0000009000007836 */ /* 0x002fe20000000000 */
[----:B------:R-:W-:Y:S01]  /*28e0*/  SEL R8, R8, RZ, P0 ;  /* 0x000000ff08087207 */ /* 0x000fe20000000000 */
[----:B------:R-:W-:-:S03]  /*28f0*/  VIADD R11, R11, 0x1 ;  /* 0x000000010b0b7836 */ /* 0x000fc60000000000 */
[----:B------:R-:W1:Y:S01]  /*2900*/  LDS.128 R4, [R4+0x110] ;  /* 0x0001100004047984 */ /* 0x000e620000000c00 */
[----:B------:R-:W-:Y:S02]  /*2910*/  PRMT R0, RZ, 0x654, R0 ;  /* 0x00000654ff007816 */ /* 0x000fe40000000000 */
[C---:B------:R-:W-:Y:S01]  /*2920*/  ISETP.NE.AND P1, PT, R11.reuse, 0x2, PT ;  /* 0x000000020b00780c */ /* 0x040fe20003f25270 */
[----:B------:R-:W-:Y:S01]  /*2930*/  @!PT LDS RZ, [RZ] ;  /* 0x00000000fffff984 */ /* 0x000fe20000000800 */
[----:B------:R-:W-:Y:S01]  /*2940*/  @!PT LDS RZ, [RZ] ;  /* 0x00000000fffff984 */ /* 0x000fe20000000800 */
[----:B------:R-:W-:Y:S01]  /*2950*/  @!PT LDS RZ, [RZ] ;  /* 0x00000000fffff984 */ /* 0x000fe20000000800 */
[----:B------:R-:W-:Y:S01]  /*2960*/  @!PT LDS RZ, [RZ] ;  /* 0x00000000fffff984 */ /* 0x000fe20000000800 */
[----:B------:R2:W-:Y:S06]  /*2970*/  MEMBAR.ALL.CTA ;  /* 0x0000000000007992 */ /* 0x0005ec0000008000 */
[----:B--2---:R-:W2:Y:S01]  /*2980*/  FENCE.VIEW.ASYNC.S ;  /* 0x00000000000073c6 */ /* 0x004ea20000000000 */
[----:B------:R-:W-:Y:S01]  /*2990*/  SEL R11, R11, RZ, P1 ;  /* 0x000000ff0b0b7207 */ /* 0x000fe20000800000 */
[----:B--2---:R2:W-:Y:S01]  /*29a0*/  SYNCS.ARRIVE.TRANS64.RED.A1T0 RZ, [R0+URZ], RZ ;  /* 0x000000ff00ff79a7 */ /* 0x0045e200081004ff */
[----:B-1----:R-:W-:-:S02]  /*29b0*/  LOP3.LUT P3, RZ, R6, 0x1, RZ, 0xc0, !PT ;  /* 0x0000000106ff7812 */ /* 0x002fc4000786c0ff */
[----:B------:R-:W-:-:S04]  /*29c0*/  SEL R5, RZ, 0x1, P1 ;  /* 0x00000001ff057807 */ /* 0x000fc80000800000 */
[----:B------:R-:W-:Y:S02]  /*29d0*/  LOP3.LUT R10, R10, R5, RZ, 0x3c, !PT ;  /* 0x000000050a0a7212 */ /* 0x000fe400078e3cff */
[----:B--2---:R-:W-:-:S04]  /*29e0*/  SEL R0, RZ, 0x1, P0 ;  /* 0x00000001ff007807 */ /* 0x004fc80000000000 */
[----:B------:R-:W-:Y:S01]  /*29f0*/  LOP3.LUT R9, R9, R0, RZ, 0x3c, !PT ;  /* 0x0000000009097212 */ /* 0x000fe200078e3cff */
[----:B------:R-:W-:Y:S06]  /*2a00*/  @P3 BRA `(.L_x_46) ;  /* 0xfffffffc002c3947 */ /* 0x000fec000383ffff */
[----:B------:R-:W-:Y:S01]  /*2a10*/  ULEA UR5, UR6, UR37, 0x3 ;  /* 0x0000002506057291 */ /* 0x000fe2000f8e18ff */
[----:B------:R-:W-:-:S08]  /*2a20*/  SHF.L.U32 R3, R12, 0x1f, RZ ;  /* 0x0000001f0c037819 */ /* 0x000fd000000006ff */
[----:B------:R-:W1:Y:S02]  /*2a30*/  SYNCS.PHASECHK.TRANS64 P0, [UR5+0x90], R3 ;  /* 0x00009003ff0075a7 */ /* 0x000e640008001005 */
[----:B-1----:R-:W-:Y:S05]  /*2a40*/  @P0 BRA `(.L_x_47) ;  /* 0x0000000000080947 */ /* 0x002fea0003800000 */
[----:B------:R-:W1:Y:S02]  /*2a50*/  SYNCS.PHASECHK.TRANS64.TRYWAIT P0, [UR5+0x90], R3 ;  /* 0x00009003ff0075a7 */ /* 0x000e640008001105 */
[----:B-1----:R-:W-:Y:S05]  /*2a60*/  @!P0 BRA `(.L_x_48) ;  /* 0x0000004000e48947 */ /* 0x002fea0003800000 */
.L_x_47:
[----:B------:R-:W-:-:S04]  /*2a70*/  UIADD3 UR4, UPT, UPT, UR6, 0x1, URZ ;  /* 0x0000000106047890 */ /* 0x000fc8000fffe0ff */
[----:B------:R-:W-:-:S04]  /*2a80*/  UISETP.NE.AND UP0, UPT, UR4, 0x2, UPT ;  /* 0x000000020400788c */ /* 0x000fc8000bf05270 */
[----:B------:R-:W-:Y:S02]  /*2a90*/  USEL UR7, URZ, 0x1, UP0 ;  /* 0x00000001ff077887 */ /* 0x000fe40008000000 */
[----:B------:R-:W-:-:S04]  /*2aa0*/  USEL UR4, UR4, URZ, UP0 ;  /* 0x000000ff04047287 */ /* 0x000fc80008000000 */
[----:B------:R-:W-:Y:S01]  /*2ab0*/  ULEA UR4, UR4, UR37, 0x3 ;  /* 0x0000002504047291 */ /* 0x000fe2000f8e18ff */
[----:B-1----:R-:W-:-:S04]  /*2ac0*/  LOP3.LUT R3, R12, UR7, RZ, 0x3c, !PT ;  /* 0x000000070c037c12 */ /* 0x002fc8000f8e3cff */
[----:B------:R-:W-:-:S04]  /*2ad0*/  SHF.L.U32 R0, R3, 0x1f, RZ ;  /* 0x0000001f03007819 */ /* 0x000fc800000006ff */
[----:B------:R-:W1:Y:S02]  /*2ae0*/  SYNCS.PHASECHK.TRANS64 P0, [UR4+0x90], R0 ;  /* 0x00009000ff0075a7 */ /* 0x000e640008001004 */
[----:B-1----:R-:W-:Y:S05]  /*2af0*/  @P0 EXIT ;  /* 0x000000000000094d */ /* 0x002fea0003800000 */
[----:B------:R-:W-:Y:S02]  /*2b00*/  SHF.L.U32 R3, R3, 0x1f, RZ ;  /* 0x0000001f03037819 */ /* 0x000fe400000006ff */
[----:B------:R-:W-:-:S07]  /*2b10*/  MOV R0, UR4 ;  /* 0x0000000400007c02 */ /* 0x000fce0008000f00 */
.L_x_49:
[----:B-1----:R1:W2:Y:S02]  /*2b20*/  SYNCS.PHASECHK.TRANS64.TRYWAIT P0, [R0+URZ+0x90], R3 ;  /* 0x00009003000075a7 */ /* 0x0022a400080011ff */
[----:B--2---:R-:W-:Y:S05]  /*2b30*/  @!P0 NANOSLEEP.SYNCS 0x989680 ;  /* 0x009896800000895d */ /* 0x004fea0003900000 */
[----:B------:R-:W2:Y:S02]  /*2b40*/  @!P0 SYNCS.PHASECHK.TRANS64 P0, [R0+URZ+0x90], R3 ;  /* 0x00009003000085a7 */ /* 0x000ea400080010ff */
[----:B--2---:R-:W-:Y:S05]  /*2b50*/  @P0 EXIT ;  /* 0x000000000000094d */ /* 0x004fea0003800000 */
[----:B------:R-:W-:Y:S05]  /*2b60*/  BRA `(.L_x_49) ;  /* 0xfffffffc00ec7947 */ /* 0x000fea000383ffff */
.L_x_42:
[----:B------:R-:W-:-:S09]  /*2b70*/  UISETP.NE.AND UP1, UPT, UR8, URZ, UPT ;  /* 0x000000ff0800728c */ /* 0x000fd2000bf25270 */
[----:B------:R-:W-:Y:S05]  /*2b80*/  BRA.U UP1, `(.L_x_50) ;  /* 0x0000000d017c7547 */ /* 0x000fea000b800000 */
[----:B------:R-:W-:Y:S01]  /*2b90*/  UMOV UR4, 0x40 ;  /* 0x0000004000047882 */ /* 0x000fe20000000000 */
[----:B------:R-:W-:Y:S01]  /*2ba0*/  NOP ;  /* 0x0000000000007918 */ /* 0x000fe20000000000 */
[----:B------:R-:W-:Y:S01]  /*2bb0*/  ULEA UR4, UR37, UR4, 0x18 ;  /* 0x0000000425047291 */ /* 0x000fe2000f8ec0ff */
[----:B------:R-:W-:Y:S02]  /*2bc0*/  UMOV UR5, 0x400 ;  /* 0x0000040000057882 */ /* 0x000fe40000000000 */
[----:B------:R-:W-:-:S06]  /*2bd0*/  ULEA UR37, UR37, UR5, 0x18 ;  /* 0x0000000525257291 */ /* 0x000fcc000f8ec0ff */
[----:B------:R-:W1:Y:S02]  /*2be0*/  LDS.U8 R0, [UR4+0x1c] ;  /* 0x00001c04ff007984 */ /* 0x000e640008000000 */
[----:B-1----:R-:W-:-:S13]  /*2bf0*/  ISETP.NE.AND P0, PT, R0, RZ, PT ;  /* 0x000000ff0000720c */ /* 0x002fda0003f05270 */
[----:B------:R-:W-:Y:S05]  /*2c00*/  @P0 BRA `(.L_x_51) ;  /* 0x0000000000580947 */ /* 0x000fea0003800000 */
[----:B------:R-:W-:-:S13]  /*2c10*/  ELECT P0, URZ, PT ;  /* 0x0000000000ff782f */ /* 0x000fda0003800000 */
[----:B------:R-:W-:Y:S05]  /*2c20*/  @!P0 BRA `(.L_x_52) ;  /* 0x0000000000608947 */ /* 0x000fea0003800000 */
[----:B------:R-:W-:Y:S01]  /*2c30*/  UMOV UR5, 0x10 ;  /* 0x0000001000057882 */ /* 0x000fe20000000000 */
[----:B------:R-:W-:Y:S01]  /*2c40*/  HFMA2 R0, -RZ, RZ, 0, 5.9604644775390625e-08 ;  /* 0x00000001ff007431 */ /* 0x000fe200000001ff */
[----:B------:R-:W-:-:S03]  /*2c50*/  MOV R2, 0xffff ;  /* 0x0000ffff00027802 */ /* 0x000fc60000000f00 */
[----:B------:R-:W-:Y:S04]  /*2c60*/  DEPBAR.LE SB1, 0x36 ;  /* 0x00009d800000791a */ /* 0x000fe80000000000 */
[----:B------:R-:W1:Y:S02]  /*2c70*/  UTCATOMSWS.FIND_AND_SET.ALIGN UP0, UR5, UR5 ;  /* 0x00000005000575e3 */ /* 0x000e640008000800 */
[----:B-1----:R-:W-:Y:S01]  /*2c80*/  MOV R3, UR5 ;  /* 0x0000000500037c02 */ /* 0x002fe20008000f00 */
[----:B------:R-:W-:Y:S06]  /*2c90*/  BRA.U UP0, `(.L_x_53) ;  /* 0x0000000100187547 */ /* 0x000fec000b800000 */
.L_x_54:
[----:B------:R-:W-:Y:S05]  /*2ca0*/  NANOSLEEP 0x64 ;  /* 0x000000640000795d */ /* 0x000fea0003800000 */
[----:B------:R-:W-:-:S05]  /*2cb0*/  UMOV UR5, 0x10 ;  /* 0x0000001000057882 */ /* 0x000fca0000000000 */
[----:B------:R-:W-:Y:S04]  /*2cc0*/  DEPBAR.LE SB1, 0x36 ;  /* 0x00009d800000791a */ /* 0x000fe80000000000 */
[----:B------:R-:W1:Y:S02]  /*2cd0*/  UTCATOMSWS.FIND_AND_SET.ALIGN UP0, UR5, UR5 ;  /* 0x00000005000575e3 */ /* 0x000e640008000800 */
[----:B-1----:R-:W-:Y:S01]  /*2ce0*/  MOV R3, UR5 ;  /* 0x0000000500037c02 */ /* 0x002fe20008000f00 */
[----:B------:R-:W-:Y:S05]  /*2cf0*/  BRA.U !UP0, `(.L_x_54) ;  /* 0xfffffffd08e87547 */ /* 0x000fea000b83ffff */
.L_x_53:
[-C--:B------:R-:W-:Y:S02]  /*2d00*/  SHF.L.U32 R2, R2, R3.reuse, RZ ;  /* 0x0000000302027219 */ /* 0x080fe400000006ff */
[----:B------:R-:W-:Y:S01]  /*2d10*/  SHF.L.U32 R0, R0, R3, RZ ;  /* 0x0000000300007219 */ /* 0x000fe200000006ff */
[----:B------:R-:W-:Y:S02]  /*2d20*/  IMAD.SHL.U32 R3, R3, 0x20, RZ ;  /* 0x0000002003037824 */ /* 0x000fe400078e00ff */
[----:B------:R1:W-:Y:S04]  /*2d30*/  ATOMS.OR RZ, [UR4+0x14], R2 ;  /* 0x00001402ffff798c */ /* 0x0003e8000b000004 */
[----:B------:R1:W-:Y:S04]  /*2d40*/  ATOMS.OR RZ, [UR4+0x18], R0 ;  /* 0x00001800ffff798c */ /* 0x0003e8000b000004 */
[----:B------:R1:W-:Y:S01]  /*2d50*/  STS [UR37+0x130], R3 ;  /* 0x00013003ff007988 */ /* 0x0003e20008000825 */
[----:B------:R-:W-:Y:S05]  /*2d60*/  BRA `(.L_x_52) ;  /* 0x0000000000107947 */ /* 0x000fea0003800000 */
.L_x_51:
[----:B------:R-:W-:Y:S02]  /*2d70*/  MOV R0, 0xffffffff ;  /* 0xffffffff00007802 */ /* 0x000fe40000000f00 */
[----:B------:R-:W-:-:S03]  /*2d80*/  MOV R2, 0x2db0 ;  /* 0x00002db000027802 */ /* 0x000fc60000000f00 */
[----:B------:R1:W-:Y:S04]  /*2d90*/  STS [UR37+0x130], R0 ;  /* 0x00013000ff007988 */ /* 0x0003e80008000825 */
[----:B-1-3-5:R-:W-:Y:S05]  /*2da0*/  CALL.REL.NOINC `($__internal_1_$__cuda_sm10x_tcgen05_guardrail_trap_phase_invalid_during_alloc) ;  /* 0x0000004400607944 */ /* 0x02afea0003c00000 */
.L_x_52:
[----:B------:R-:W-:Y:S05]  /*2db0*/  WARPSYNC.ALL ;  /* 0x0000000000007948 */ /* 0x000fea0003800000 */
[----:B------:R-:W2:Y:S01]  /*2dc0*/  S2UR UR6, SR_CgaCtaId ;  /* 0x00000000000679c3 */ /* 0x000ea20000008800 */
[----:B------:R-:W-:Y:S01]  /*2dd0*/  UMOV UR4, 0x400 ;  /* 0x0000040000047882 */ /* 0x000fe20000000000 */
[----:B------:R-:W-:-:S06]  /*2de0*/  NOP ;  /* 0x0000000000007918 */ /* 0x000fcc0000000000 */
[----:B------:R-:W-:Y:S06]  /*2df0*/  BAR.ARV 0x6, 0xa0 ;  /* 0x0182800000007b1d */ /* 0x000fec0000002000 */
[----:B------:R-:W4:Y:S01]  /*2e00*/  LDCU UR7, c[0x0][0x38c] ;  /* 0x00007180ff0777ac */ /* 0x000f220008000800 */
[----:B------:R-:W-:Y:S01]  /*2e10*/  IMAD.MOV.U32 R11, RZ, RZ, 0x1 ;  /* 0x00000001ff0b7424 */ /* 0x000fe200078e00ff */
[----:B------:R-:W-:Y:S01]  /*2e20*/  CS2R R8, SRZ ;  /* 0x0000000000087805 */ /* 0x000fe2000001ff00 */
[----:B------:R-:W-:Y:S01]  /*2e30*/  IMAD.MOV.U32 R10, RZ, RZ, RZ ;  /* 0x000000ffff0a7224 */ /* 0x000fe200078e00ff */
[----:B------:R-:W-:Y:S01]  /*2e40*/  UMOV UR18, URZ ;  /* 0x000000ff00127c82 */ /* 0x000fe20008000000 */
[----:B------:R-:W-:Y:S01]  /*2e50*/  UMOV UR17, URZ ;  /* 0x000000ff00117c82 */ /* 0x000fe20008000000 */
[----:B------:R-:W-:Y:S01]  /*2e60*/  UMOV UR22, 0x0 ;  /* 0x0000000000167882 */ /* 0x000fe20000000000 */
[----:B------:R-:W-:Y:S01]  /*2e70*/  UMOV UR23, 0x8100010 ;  /* 0x0810001000177882 */ /* 0x000fe20000000000 */
[----:B------:R-:W-:Y:S01]  /*2e80*/  UMOV UR20, 0x0 ;  /* 0x0000000000147882 */ /* 0x000fe20000000000 */
[----:B------:R-:W-:Y:S01]  /*2e90*/  UMOV UR21, 0x8100010 ;  /* 0x0810001000157882 */ /* 0x000fe20000000000 */
[----:B--2---:R-:W-:Y:S01]  /*2ea0*/  ULEA UR6, UR6, UR4, 0x18 ;  /* 0x0000000406067291 */ /* 0x004fe2000f8ec0ff */
[----:B------:R-:W2:Y:S03]  /*2eb0*/  LDCU UR4, c[0x0][0x38c] ;  /* 0x00007180ff0477ac */ /* 0x000ea60008000800 */
[----:B------:R-:W-:-:S02]  /*2ec0*/  UIADD3 UR11, UPT, UPT, UR6, 0x4400, URZ ;  /* 0x00004400060b7890 */ /* 0x000fc4000fffe0ff */
[----:B----4-:R-:W-:-:S03]  /*2ed0*/  UIADD3 UR7, UPT, UPT, UR7, 0x3f, URZ ;  /* 0x0000003f07077890 */ /* 0x010fc6000fffe0ff */
[----:B-1----:R-:W1:Y:S01]  /*2ee0*/  LDS R0, [UR6+0x130] ;  /* 0x00013006ff007984 */ /* 0x002e620008000800 */
[----:B------:R-:W-:Y:S02]  /*2ef0*/  UIADD3 UR12, UPT, UPT, UR6, 0x10400, URZ ;  /* 0x00010400060c7890 */ /* 0x000fe4000fffe0ff */
[----:B------:R-:W-:Y:S02]  /*2f00*/  USHF.R.S32.HI UR5, URZ, 0x1f, UR7 ;  /* 0x0000001fff057899 */ /* 0x000fe40008011407 */
[----:B------:R-:W-:Y:S02]  /*2f10*/  USHF.R.U32.HI UR11, URZ, 0x4, UR11 ;  /* 0x00000004ff0b7899 */ /* 0x000fe4000801160b */
[----:B------:R-:W-:Y:S02]  /*2f20*/  ULEA.HI UR5, UR5, UR7, URZ, 0x6 ;  /* 0x0000000705057291 */ /* 0x000fe4000f8f30ff */
[----:B------:R-:W-:Y:S02]  /*2f30*/  USHF.R.U32.HI UR12, URZ, 0x4, UR12 ;  /* 0x00000004ff0c7899 */ /* 0x000fe4000801160c */
[----:B------:R-:W-:-:S02]  /*2f40*/  USHF.R.S32.HI UR5, URZ, 0x6, UR5 ;  /* 0x00000006ff057899 */ /* 0x000fc40008011405 */
[----:B------:R-:W-:Y:S02]  /*2f50*/  ULOP3.LUT UR11, UR11, 0x3fff, URZ, 0xc0, !UPT ;  /* 0x00003fff0b0b7892 */ /* 0x000fe4000f8ec0ff */
[----:B------:R-:W-:Y:S02]  /*2f60*/  UISETP.LT.AND UP0, UPT, UR5, 0x1, UPT ;  /* 0x000000010500788c */ /* 0x000fe4000bf01270 */
[----:B------:R-:W-:Y:S02]  /*2f70*/  ULOP3.LUT UR12, UR12, 0x3fff, URZ, 0xc0, !UPT ;  /* 0x00003fff0c0c7892 */ /* 0x000fe4000f8ec0ff */
[----:B------:R-:W-:Y:S02]  /*2f80*/  USEL UR10, UR5, 0x1, !UP0 ;  /* 0x00000001050a7887 */ /* 0x000fe4000c000000 */
[----:B------:R-:W-:Y:S02]  /*2f90*/  ULOP3.LUT UR11, UR11, 0x10000, URZ, 0xfc, !UPT ;  /* 0x000100000b0b7892 */ /* 0x000fe4000f8efcff */
[----:B------:R-:W-:-:S02]  /*2fa0*/  ULOP3.LUT UR12, UR12, 0x10000, URZ, 0xfc, !UPT ;  /* 0x000100000c0c7892 */ /* 0x000fc4000f8efcff */
[----:B------:R-:W-:Y:S02]  /*2fb0*/  UIADD3 UR10, UPT, UPT, -UR10, URZ, URZ ;  /* 0x000000ff0a0a7290 */ /* 0x000fe4000fffe1ff */
[----:B--2---:R-:W-:Y:S01]  /*2fc0*/  UISETP.GE.AND UP3, UPT, UR4, 0x1, UPT ;  /* 0x000000010400788c */ /* 0x004fe2000bf66270 */
[----:B-1----:R-:W-:-:S15]  /*2fd0*/  R2UR UR19, R0 ;  /* 0x00000000001372ca */ /* 0x002fde00000e0000 */
.L_x_61:
[----:B------:R-:W-:Y:S02]  /*2fe0*/  LEA R0, R10, UR6, 0x3 ;  /* 0x000000060a007c11 */ /* 0x000fe4000f8e18ff */
[----:B------:R-:W-:Y:S02]  /*2ff0*/  SHF.L.U32 R5, R9, 0x1f, RZ ;  /* 0x0000001f09057819 */ /* 0x000fe400000006ff */
[----:B------:R-:W-:Y:S01]  /*3000*/  PLOP3.LUT P0, PT, PT, PT, UP3, 0x80, 0x8 ;  /* 0x000000000008781c */ /* 0x000fe20003f0f038 */
[----:B------:R-:W-:Y:S01]  /*3010*/  VIADD R3, R0, 0x90 ;  /* 0x0000009000037836 */ /* 0x000fe20000000000 */
[----:B-1----:R-:W1:Y:S02]  /*3020*/  SYNCS.PHASECHK.TRANS64.TRYWAIT P1, [R0+URZ+0x80], R5 ;  /* 0x00008005000075a7 */ /* 0x002e6400080211ff */
[----:B-1--4-:R-:W-:Y:S09]  /*3030*/  @!P1 BRA `(.L_x_55) ;  /* 0x0000003c00889947 */ /* 0x012ff20003800000 */
.L_x_116:
[----:B------:R-:W-:Y:S01]  /*3040*/  LEA R4, R10, UR6, 0x4 ;  /* 0x000000060a047c11 */ /* 0x000fe2000f8e20ff */
[----:B------:R-:W-:Y:S01]  /*3050*/  @UP3 ULEA UR4, UR17, UR6, 0x3 ;  /* 0x0000000611043291 */ /* 0x000fe2000f8e18ff */
[----:B------:R-:W-:Y:S01]  /*3060*/  PLOP3.LUT P2, PT, PT, PT, PT, 0x80, 0x8 ;  /* 0x000000000008781c */ /* 0x000fe20003f4f070 */
[----:B------:R-:W-:Y:S01]  /*3070*/  ULEA UR8, UR18, UR6, 0x3 ;  /* 0x0000000612087291 */ /* 0x000fe2000f8e18ff */
[----:B------:R-:W-:Y:S01]  /*3080*/  PRMT R3, RZ, 0x654, R3 ;  /* 0x00000654ff037816 */ /* 0x000fe20000000003 */
[----:B------:R-:W-:Y:S01]  /*3090*/  ULEA UR9, UR18, UR19, 0x6 ;  /* 0x0000001312097291 */ /* 0x000fe2000f8e30ff */
[----:B-1----:R-:W1:Y:S01]  /*30a0*/  LDS.128 R4, [R4+0x110] ;  /* 0x0001100004047984 */ /* 0x002e620000000c00 */
[----:B------:R-:W-:Y:S02]  /*30b0*/  @P0 SHF.L.U32 R2, R8, 0x1f, RZ ;  /* 0x0000001f08020819 */ /* 0x000fe400000006ff */
[----:B------:R-:W-:Y:S01]  /*30c0*/  SHF.L.U32 R0, R11, 0x1f, RZ ;  /* 0x0000001f0b007819 */ /* 0x000fe200000006ff */
[----:B------:R-:W-:Y:S01]  /*30d0*/  @!PT LDS RZ, [RZ] ;  /* 0x00000000fffff984 */ /* 0x000fe20000000800 */
[----:B------:R-:W-:Y:S01]  /*30e0*/  @!PT LDS RZ, [RZ] ;  /* 0x00000000fffff984 */ /* 0x000fe20000000800 */
[----:B------:R-:W-:Y:S01]  /*30f0*/  @!PT LDS RZ, [RZ] ;  /* 0x00000000fffff984 */ /* 0x000fe20000000800 */
[----:B------:R-:W-:Y:S01]  /*3100*/  @!PT LDS RZ, [RZ] ;  /* 0x00000000fffff984 */ /* 0x000fe20000000800 */
[----:B------:R2:W-:Y:S06]  /*3110*/  MEMBAR.ALL.CTA ;  /* 0x0000000000007992 */ /* 0x0005ec0000008000 */
[----:B--2---:R-:W2:Y:S02]  /*3120*/  FENCE.VIEW.ASYNC.S ;  /* 0x00000000000073c6 */ /* 0x004ea40000000000 */
[----:B--2---:R2:W-:Y:S01]  /*3130*/  SYNCS.ARRIVE.TRANS64.RED.A1T0 RZ, [R3+URZ], RZ ;  /* 0x000000ff03ff79a7 */ /* 0x0045e200081004ff */
[----:B------:R2:W4:Y:S01]  /*3140*/  @P0 SYNCS.PHASECHK.TRANS64.TRYWAIT P2, [UR4], R2 ;  /* 0x00000002ff0005a7 */ /* 0x0005220008041104 */
[----:B-1----:R-:W-:Y:S01]  /*3150*/  LOP3.LUT P1, RZ, R6, 0x1, RZ, 0xc0, !PT ;  /* 0x0000000106ff7812 */ /* 0x002fe2000782c0ff */
[----:B------:R-:W1:Y:S02]  /*3160*/  SYNCS.PHASECHK.TRANS64.TRYWAIT P0, [UR8+0xc0], R0 ;  /* 0x0000c000ff0075a7 */ /* 0x000e640008001108 */
[----:B-12-4-:R-:W-:Y:S10]  /*3170*/  @!P0 BRA `(.L_x_56) ;  /* 0x0000003c004c8947 */ /* 0x016ff40003800000 */
.L_x_118:
[----:B------:R-:W-:Y:S01]  /*3180*/  IADD3 R10, PT, PT, R10, 0x1, RZ ;  /* 0x000000010a0a7810 */ /* 0x000fe20007ffe0ff */
[----:B------:R-:W-:Y:S06]  /*3190*/  BRA.U !UP3, `(.L_x_57) ;  /* 0x000000010b987547 */ /* 0x000fec000b800000 */
[----:B------:R-:W-:Y:S01]  /*31a0*/  UPLOP3.LUT UP4, UPT, UPT, UPT, UPT, 0x40, 0x4 ;  /* 0x000000000004789c */ /* 0x000fe20003f8e870 */
[----:B------:R-:W-:Y:S01]  /*31b0*/  UMOV UR16, UR10 ;  /* 0x0000000a00107c82 */ /* 0x000fe20008000000 */
[----:B------:R-:W-:Y:S01]  /*31c0*/  UMOV UR15, UR5 ;  /* 0x00000005000f7c82 */ /* 0x000fe20008000000 */
[----:B------:R-:W-:-:S08]  /*31d0*/  UMOV UR14, UR17 ;  /* 0x00000011000e7c82 */ /* 0x000fd00008000000 */
.L_x_60:
[----:B------:R-:W-:Y:S02]  /*31e0*/  UIADD3 UR16, UPT, UPT, UR16, 0x1, URZ ;  /* 0x0000000110107890 */ /* 0x000fe4000fffe0ff */
[----:B--2---:R-:W-:Y:S02]  /*31f0*/  ULEA UR7, UR14, UR6, 0x3 ;  /* 0x000000060e077291 */ /* 0x004fe4000f8e18ff */
[----:B------:R-:W-:Y:S01]  /*3200*/  UISETP.NE.AND UP0, UPT, UR16, URZ, UPT ;  /* 0x000000ff1000728c */ /* 0x000fe2000bf05270 */
[----:B----4-:R-:W-:Y:S10]  /*3210*/  @P2 BRA `(.L_x_58) ;  /* 0x00000000000c2947 */ /* 0x010ff40003800000 */
[----:B-1----:R-:W-:Y:S04]  /*3220*/  SHF.L.U32 R3, R8, 0x1f, RZ ;  /* 0x0000001f08037819 */ /* 0x002fe800000006ff */
[----:B------:R-:W1:Y:S02]  /*3230*/  SYNCS.PHASECHK.TRANS64.TRYWAIT P0, [UR7], R3 ;  /* 0x00000003ff0075a7 */ /* 0x000e640008001107 */
[----:B-1----:R-:W-:Y:S05]  /*3240*/  @!P0 BRA `(.L_x_59) ;  /* 0x0000003c00308947 */ /* 0x002fea0003800000 */
.L_x_58:
[----:B------:R-:W-:Y:S01]  /*3250*/  UISETP.NE.AND UP1, UPT, UR15, 0x1, UPT ;  /* 0x000000010f00788c */ /* 0x000fe2000bf25270 */
[----:B------:R-:W-:Y:S01]  /*3260*/  PLOP3.LUT P2, PT, PT, PT, PT, 0x80, 0x8 ;  /* 0x000000000008781c */ /* 0x000fe20003f4f070 */
[----:B------:R-:W-:Y:S02]  /*3270*/  UIADD3 UR17, UPT, UPT, UR14, 0x1, URZ ;  /* 0x000000010e117890 */ /* 0x000fe4000fffe0ff */
[----:B------:R-:W-:Y:S02]  /*3280*/  ULEA UR24, UR14, UR12, 0x8 ;  /* 0x0000000c0e187291 */ /* 0x000fe4000f8e40ff */
[----:B------:R-:W-:Y:S01]  /*3290*/  UISETP.NE.AND UP2, UPT, UR17, 0x6, UPT ;  /* 0x000000061100788c */ /* 0x000fe2000bf45270 */
[----:B------:R-:W-:Y:S01]  /*32a0*/  PLOP3.LUT P0, PT, PT, PT, UP1, 0x80, 0x8 ;  /* 0x000000000008781c */ /* 0x000fe20003f0f018 */
[----:B------:R-:W-:Y:S02]  /*32b0*/  ULEA UR26, UR14, UR11, 0x9 ;  /* 0x0000000b0e1a7291 */ /* 0x000fe4000f8e48ff */
[----:B------:R-:W-:Y:S02]  /*32c0*/  USEL UR13, URZ, 0x1, UP2 ;  /* 0x00000001ff0d7887 */ /* 0x000fe40009000000 */
[----:B------:R-:W-:Y:S02]  /*32d0*/  USEL UR17, UR17, URZ, UP2 ;  /* 0x000000ff11117287 */ /* 0x000fe40009000000 */
[----:B------:R-:W-:Y:S02]  /*32e0*/  UIADD3 UR30, UPT, UPT, UR24, 0x2, URZ ;  /* 0x00000002181e7890 */ /* 0x000fe4000fffe0ff */
[----:B------:R-:W-:Y:S01]  /*32f0*/  @UP1 ULEA UR4, UR17, UR6, 0x3 ;  /* 0x0000000611041291 */ /* 0x000fe2000f8e18ff */
[----:B------:R-:W-:Y:S01]  /*3300*/  LOP3.LUT R8, R8, UR13, RZ, 0x3c, !PT ;  /* 0x0000000d08087c12 */ /* 0x000fe2000f8e3cff */
[----:B------:R-:W-:Y:S02]  /*3310*/  UIADD3 UR28, UPT, UPT, UR26, 0x2, URZ ;  /* 0x000000021a1c7890 */ /* 0x000fe4000fffe0ff */
[----:B------:R-:W-:Y:S01]  /*3320*/  UIADD3 UR7, UPT, UPT, UR7, 0x30, URZ ;  /* 0x0000003007077890 */ /* 0x000fe2000fffe0ff */
[----:B-1----:R-:W-:Y:S01]  /*3330*/  @P0 SHF.L.U32 R0, R8, 0x1f, RZ ;  /* 0x0000001f08000819 */ /* 0x002fe200000006ff */
[----:B------:R-:W-:Y:S01]  /*3340*/  UMOV UR25, 0x80004020 ;  /* 0x8000402000197882 */ /* 0x000fe20000000000 */
[----:B------:R-:W-:Y:S01]  /*3350*/  UMOV UR27, 0x80004020 ;  /* 0x80004020001b7882 */ /* 0x000fe20000000000 */
[----:B------:R-:W-:Y:S01]  /*3360*/  UMOV UR31, 0x80004020 ;  /* 0x80004020001f7882 */ /* 0x000fe20000000000 */
[----:B------:R2:W4:Y:S01]  /*3370*/  @P0 SYNCS.PHASECHK.TRANS64.TRYWAIT P2, [UR4], R0 ;  /* 0x00000000ff0005a7 */ /* 0x0005220008041104 */
[----:B------:R-:W-:Y:S01]  /*3380*/  UIADD3 UR15, UPT, UPT, UR15, -0x1, URZ ;  /* 0xffffffff0f0f7890 */ /* 0x000fe2000fffe0ff */
[----:B------:R2:W-:Y:S01]  /*3390*/  UTCQMMA gdesc[UR26], gdesc[UR24], tmem[UR9], tmem[UR22], idesc[UR23], UP4 ;  /* 0x00ff16181a0075ea */ /* 0x0005e2000a000309 */
[----:B------:R-:W-:Y:S01]  /*33a0*/  UPLOP3.LUT UP4, UPT, UPT, UPT, UPT, 0x80, 0x8 ;  /* 0x000000000008789c */ /* 0x000fe20003f8f070 */
[----:B------:R-:W-:Y:S01]  /*33b0*/  UMOV UR29, 0x80004020 ;  /* 0x80004020001d7882 */ /* 0x000fe20000000000 */
[----:B------:R-:W-:Y:S01]  /*33c0*/  UMOV UR14, UR17 ;  /* 0x00000011000e7c82 */ /* 0x000fe20008000000 */
[----:B------:R2:W-:Y:S01]  /*33d0*/  UTCQMMA gdesc[UR28], gdesc[UR30], tmem[UR9], tmem[UR20], idesc[UR21], UPT ;  /* 0x00ff141e1c0075ea */ /* 0x0005e2000b800309 */
[----:B------:R2:W-:Y:S01]  /*33e0*/  UTCBAR [UR7], URZ ;  /* 0x000000ff070073e9 */ /* 0x0005e200080000ff */
[----:B------:R-:W-:Y:S06]  /*33f0*/  BRA.U UP0, `(.L_x_60) ;  /* 0xfffffffd00787547 */ /* 0x000fec000b83ffff */
.L_x_57:
[----:B------:R-:W-:Y:S01]  /*3400*/  UIADD3 UR18, UPT, UPT, UR18, 0x1, URZ ;  /* 0x0000000112127890 */ /* 0x000fe2000fffe0ff */
[C---:B------:R-:W-:Y:S01]  /*3410*/  ISETP.NE.AND P0, PT, R10.reuse, 0x2, PT ;  /* 0x000000020a00780c */ /* 0x040fe20003f05270 */
[----:B------:R-:W-:Y:S02]  /*3420*/  UIADD3 UR8, UPT, UPT, UR8, 0xa0, URZ ;  /* 0x000000a008087890 */ /* 0x000fe4000fffe0ff */
[----:B------:R-:W-:Y:S01]  /*3430*/  UISETP.NE.AND UP0, UPT, UR18, 0x4, UPT ;  /* 0x000000041200788c */ /* 0x000fe2000bf05270 */
[----:B-12---:R-:W-:Y:S02]  /*3440*/  SEL R0, RZ, 0x1, P0 ;  /* 0x00000001ff007807 */ /* 0x006fe40000000000 */
[----:B------:R-:W-:Y:S01]  /*3450*/  SEL R10, R10, RZ, P0 ;  /* 0x000000ff0a0a7207 */ /* 0x000fe20000000000 */
[----:B------:R-:W-:Y:S01]  /*3460*/  USEL UR4, URZ, 0x1, UP0 ;  /* 0x00000001ff047887 */ /* 0x000fe20008000000 */
[----:B------:R-:W-:Y:S01]  /*3470*/  LOP3.LUT R9, R9, R0, RZ, 0x3c, !PT ;  /* 0x0000000009097212 */ /* 0x000fe200078e3cff */
[----:B------:R-:W-:Y:S01]  /*3480*/  USEL UR18, UR18, URZ, UP0 ;  /* 0x000000ff12127287 */ /* 0x000fe20008000000 */
[----:B------:R1:W-:Y:S03]  /*3490*/  UTCBAR [UR8], URZ ;  /* 0x000000ff080073e9 */ /* 0x0003e600080000ff */
[----:B------:R-:W-:Y:S01]  /*34a0*/  LOP3.LUT R11, R11, UR4, RZ, 0x3c, !PT ;  /* 0x000000040b0b7c12 */ /* 0x000fe2000f8e3cff */
[----:B------:R-:W-:Y:S07]  /*34b0*/  @P1 BRA `(.L_x_61) ;  /* 0xfffffff800c81947 */ /* 0x000fee000383ffff */
[----:B------:R-:W2:Y:S01]  /*34c0*/  S2UR UR4, SR_CgaCtaId ;  /* 0x00000000000479c3 */ /* 0x000ea20000008800 */
[----:B------:R-:W-:Y:S01]  /*34d0*/  ELECT P0, URZ, PT ;  /* 0x0000000000ff782f */ /* 0x000fe20003800000 */
[----:B------:R-:W-:Y:S01]  /*34e0*/  IMAD.MOV.U32 R0, RZ, RZ, 0x1 ;  /* 0x00000001ff007424 */ /* 0x000fe200078e00ff */
[----:B------:R-:W-:Y:S01]  /*34f0*/  UIADD3 UR6, UPT, UPT, UR6, 0xc0, URZ ;  /* 0x000000c006067890 */ /* 0x000fe2000fffe0ff */
[----:B------:R-:W-:Y:S01]  /*3500*/  SHF.L.U32 R3, R11, 0x1f, RZ ;  /* 0x0000001f0b037819 */ /* 0x000fe200000006ff */
[----:B------:R-:W-:-:S03]  /*3510*/  UMOV UR5, 0x40 ;  /* 0x0000004000057882 */ /* 0x000fc60000000000 */
[----:B------:R-:W-:Y:S01]  /*3520*/  UVIRTCOUNT.DEALLOC.SMPOOL 0x80 ;  /* 0x000000800000784c */ /* 0x000fe20000000000 */
[----:B--2---:R-:W-:Y:S02]  /*3530*/  ULEA UR4, UR4, UR5, 0x18 ;  /* 0x0000000504047291 */ /* 0x004fe4000f8ec0ff */
[----:B------:R-:W-:-:S07]  /*3540*/  ULEA UR5, UR18, UR6, 0x3 ;  /* 0x0000000612057291 */ /* 0x000fce000f8e18ff */
[----:B------:R2:W-:Y:S02]  /*3550*/  @P0 STS.U8 [UR4+0x1c], R0 ;  /* 0x00001c00ff000988 */ /* 0x0005e40008000004 */
[----:B------:R-:W3:Y:S02]  /*3560*/  SYNCS.PHASECHK.TRANS64.TRYWAIT P0, [UR5], R3 ;  /* 0x00000003ff0075a7 */ /* 0x000ee40008001105 */
[----:B--23--:R-:W-:Y:S05]  /*3570*/  @!P0 BRA `(.L_x_62) ;  /* 0x00000038007c8947 */ /* 0x00cfea0003800000 */
.L_x_121:
[----:B------:R-:W-:-:S04]  /*3580*/  UIADD3 UR7, UPT, UPT, UR18, 0x1, URZ ;  /* 0x0000000112077890 */ /* 0x000fc8000fffe0ff */
[----:B------:R-:W-:-:S04]  /*3590*/  UISETP.NE.AND UP0, UPT, UR7, 0x4, UPT ;  /* 0x000000040700788c */ /* 0x000fc8000bf05270 */
[----:B-1----:R-:W-:Y:S02]  /*35a0*/  USEL UR8, URZ, 0x1, UP0 ;  /* 0x00000001ff087887 */ /* 0x002fe40008000000 */
[----:B------:R-:W-:-:S04]  /*35b0*/  USEL UR7, UR7, URZ, UP0 ;  /* 0x000000ff07077287 */ /* 0x000fc80008000000 */
[----:B------:R-:W-:Y:S01]  /*35c0*/  ULEA UR5, UR7, UR6, 0x3 ;  /* 0x0000000607057291 */ /* 0x000fe2000f8e18ff */
[----:B------:R-:W-:-:S04]  /*35d0*/  LOP3.LUT R2, R11, UR8, RZ, 0x3c, !PT ;  /* 0x000000080b027c12 */ /* 0x000fc8000f8e3cff */
[----:B--2---:R-:W-:-:S04]  /*35e0*/  SHF.L.U32 R3, R2, 0x1f, RZ ;  /* 0x0000001f02037819 */ /* 0x004fc800000006ff */
[----:B------:R-:W1:Y:S02]  /*35f0*/  SYNCS.PHASECHK.TRANS64.TRYWAIT P0, [UR5], R3 ;  /* 0x00000003ff0075a7 */ /* 0x000e640008001105 */
[----:B-1----:R-:W-:Y:S05]  /*3600*/  @!P0 BRA `(.L_x_63) ;  /* 0x0000003800708947 */ /* 0x002fea0003800000 */
.L_x_123:
        /* <DEDUP_REMOVED lines=9> */
.L_x_125:
[----:B------:R-:W-:-:S04]  /*36a0*/  UIADD3 UR7, UPT, UPT, UR7, 0x1, URZ ;  /* 0x0000000107077890 */ /* 0x000fc8000fffe0ff */
[----:B------:R-:W-:-:S04]  /*36b0*/  UISETP.NE.AND UP0, UPT, UR7, 0x4, UPT ;  /* 0x000000040700788c */ /* 0x000fc8000bf05270 */
[----:B------:R-:W-:Y:S02]  /*36c0*/  USEL UR5, URZ, 0x1, UP0 ;  /* 0x00000001ff057887 */ /* 0x000fe40008000000 */
[----:B------:R-:W-:-:S04]  /*36d0*/  USEL UR7, UR7, URZ, UP0 ;  /* 0x000000ff07077287 */ /* 0x000fc80008000000 */
[----:B------:R-:W-:Y:S01]  /*36e0*/  ULEA UR7, UR7, UR6, 0x3 ;  /* 0x0000000607077291 */ /* 0x000fe2000f8e18ff */
[----:B-1----:R-:W-:-:S04]  /*36f0*/  LOP3.LUT R3, R2, UR5, RZ, 0x3c, !PT ;  /* 0x0000000502037c12 */ /* 0x002fc8000f8e3cff */
[----:B------:R-:W-:-:S04]  /*3700*/  SHF.L.U32 R3, R3, 0x1f, RZ ;  /* 0x0000001f03037819 */ /* 0x000fc800000006ff */
[----:B------:R-:W1:Y:S02]  /*3710*/  SYNCS.PHASECHK.TRANS64.TRYWAIT P0, [UR7], R3 ;  /* 0x00000003ff0075a7 */ /* 0x000e640008001107 */
[----:B-1----:R-:W-:Y:S05]  /*3720*/  @!P0 BRA `(.L_x_65) ;  /* 0x0000003800588947 */ /* 0x002fea0003800000 */
.L_x_127:
[----:B------:R-:W-:Y:S01]  /*3730*/  NOP ;  /* 0x0000000000007918 */ /* 0x000fe20000000000 */
[----:B-1----:R-:W1:Y:S01]  /*3740*/  LDS R0, [UR4+0x14] ;  /* 0x00001404ff007984 */ /* 0x002e620008000800 */
[----:B------:R-:W-:Y:S01]  /*3750*/  ULOP3.LUT UR6, UR19, 0xffff, URZ, 0xc0, !UPT ;  /* 0x0000ffff13067892 */ /* 0x000fe2000f8ec0ff */
[----:B------:R-:W-:Y:S01]  /*3760*/  UMOV UR8, 0xffff ;  /* 0x0000ffff00087882 */ /* 0x000fe20000000000 */
[----:B------:R-:W-:Y:S02]  /*3770*/  UMOV UR5, 0x1 ;  /* 0x0000000100057882 */ /* 0x000fe40000000000 */
[----:B------:R-:W-:-:S04]  /*3780*/  USHF.R.U32.HI UR6, URZ, 0x5, UR6 ;  /* 0x00000005ff067899 */ /* 0x000fc80008011606 */
[----:B------:R-:W-:Y:S02]  /*3790*/  USHF.L.U32 UR8, UR8, UR6, URZ ;  /* 0x0000000608087299 */ /* 0x000fe400080006ff */
[----:B------:R-:W-:-:S04]  /*37a0*/  USHF.L.U32 UR5, UR5, UR6, URZ ;  /* 0x0000000605057299 */ /* 0x000fc800080006ff */
[----:B-1----:R-:W-:-:S04]  /*37b0*/  LOP3.LUT R0, R0, UR8, RZ, 0xc0, !PT ;  /* 0x0000000800007c12 */ /* 0x002fc8000f8ec0ff */
[----:B------:R-:W-:-:S13]  /*37c0*/  ISETP.NE.AND P0, PT, R0, UR8, PT ;  /* 0x0000000800007c0c */ /* 0x000fda000bf05270 */
[----:B------:R-:W-:Y:S05]  /*37d0*/  @P0 BRA `(.L_x_66) ;  /* 0x0000000000580947 */ /* 0x000fea0003800000 */
[----:B------:R-:W1:Y:S02]  /*37e0*/  LDS R0, [UR4+0x18] ;  /* 0x00001804ff007984 */ /* 0x000e640008000800 */
[----:B-1----:R-:W-:-:S04]  /*37f0*/  LOP3.LUT R0, R0, UR5, RZ, 0xc0, !PT ;  /* 0x0000000500007c12 */ /* 0x002fc8000f8ec0ff */
[----:B------:R-:W-:-:S13]  /*3800*/  ISETP.NE.AND P0, PT, R0, UR5, PT ;  /* 0x0000000500007c0c */ /* 0x000fda000bf05270 */
[----:B------:R-:W-:Y:S05]  /*3810*/  @P0 BRA `(.L_x_67) ;  /* 0x00000000003c0947 */ /* 0x000fea0003800000 */
[----:B------:R-:W1:Y:S01]  /*3820*/  S2R R2, SR_LANEID ;  /* 0x0000000000027919 */ /* 0x000e620000000000 */
[----:B------:R-:W-:Y:S01]  /*3830*/  ULOP3.LUT UR8, URZ, UR8, URZ, 0x33, !UPT ;  /* 0x00000008ff087292 */ /* 0x000fe2000f8e33ff */
[----:B------:R-:W-:Y:S01]  /*3840*/  LOP3.LUT R4, RZ, UR5, RZ, 0x33, !PT ;  /* 0x00000005ff047c12 */ /* 0x000fe2000f8e33ff */
[----:B------:R-:W-:Y:S02]  /*3850*/  VOTEU.ANY UR7, UPT, PT ;  /* 0x0000000000077886 */ /* 0x000fe400038e0100 */
[----:B------:R-:W-:Y:S01]  /*3860*/  UFLO.U32 UR7, UR7 ;  /* 0x00000007000772bd */ /* 0x000fe200080e0000 */
[----:B------:R-:W2:Y:S01]  /*3870*/  REDUX UR5, R4 ;  /* 0x00000000040573c4 */ /* 0x000ea20000000000 */
[----:B------:R-:W-:-:S06]  /*3880*/  IMAD.U32 R0, RZ, RZ, UR8 ;  /* 0x00000008ff007e24 */ /* 0x000fcc000f8e00ff */
[----:B------:R3:W-:Y:S01]  /*3890*/  UTCATOMSWS.AND URZ, UR8 ;  /* 0x0000000800ff79e3 */ /* 0x0007e20008000000 */
[----:B------:R-:W4:Y:S01]  /*38a0*/  REDUX UR6, R0 ;  /* 0x00000000000673c4 */ /* 0x000f220000000000 */
[----:B-1----:R-:W-:Y:S01]  /*38b0*/  ISETP.EQ.U32.AND P0, PT, R2, UR7, PT ;  /* 0x0000000702007c0c */ /* 0x002fe2000bf02070 */
[----:B--2---:R-:W-:Y:S01]  /*38c0*/  IMAD.U32 R2, RZ, RZ, UR5 ;  /* 0x00000005ff027e24 */ /* 0x004fe2000f8e00ff */
[----:B----4-:R-:W-:-:S11]  /*38d0*/  MOV R3, UR6 ;  /* 0x0000000600037c02 */ /* 0x010fd60008000f00 */
[----:B------:R3:W-:Y:S04]  /*38e0*/  @P0 ATOMS.AND RZ, [UR4+0x14], R3 ;  /* 0x00001403ffff098c */ /* 0x0007e8000a800004 */
[----:B------:R3:W-:Y:S01]  /*38f0*/  @P0 ATOMS.AND RZ, [UR4+0x18], R2 ;  /* 0x00001802ffff098c */ /* 0x0007e2000a800004 */
[----:B------:R-:W-:Y:S05]  /*3900*/  BRA `(.L_x_68) ;  /* 0x0000000000147947 */ /* 0x000fea0003800000 */
.L_x_67:
[----:B------:R-:W-:Y:S02]  /*3910*/  MOV R2, 0x3930 ;  /* 0x0000393000027802 */ /* 0x000fe40000000f00 */
[----:B----45:R-:W-:Y:S05]  /*3920*/  CALL.REL.NOINC `($__internal_0_$__cuda_sm10x_tcgen05_guardrail_trap_col_being_dealloced_not_returned_by_alloc) ;  /* 0x0000003800747944 */ /* 0x030fea0003c00000 */
[----:B------:R-:W-:Y:S05]  /*3930*/  BRA `(.L_x_68) ;  /* 0x0000000000087947 */ /* 0x000fea0003800000 */
.L_x_66:
[----:B------:R-:W-:Y:S02]  /*3940*/  MOV R2, 0x3960 ;  /* 0x0000396000027802 */ /* 0x000fe40000000f00 */
[----:B----45:R-:W-:Y:S05]  /*3950*/  CALL.REL.NOINC `($__internal_2_$__cuda_sm10x_tcgen05_guardrail_trap_unallocated_columns_being_dealloced) ;  /* 0x0000003800807944 */ /* 0x030fea0003c00000 */
.L_x_68:
[----:B------:R-:W-:Y:S01]  /*3960*/  NOP ;  /* 0x0000000000007918 */ /* 0x000fe20000000000 */
[----:B---3--:R-:W-:Y:S05]  /*3970*/  EXIT ;  /* 0x000000000000794d */ /* 0x008fea0003800000 */
.L_x_50:
[----:B------:R-:W-:-:S09]  /*3980*/  UISETP.NE.OR UP2, UPT, UR8, 0x3, !UP2 ;  /* 0x000000030800788c */ /* 0x000fd2000d745670 */
[----:B------:R-:W-:Y:S05]  /*3990*/  BRA.U UP2, `(.L_x_69) ;  /* 0x0000000902c87547 */ /* 0x000fea000b800000 */
[----:B------:R-:W1:Y:S01]  /*39a0*/  LDCU.64 UR6, c[0x0][0x888] ;  /* 0x00011100ff0677ac */ /* 0x000e620008000a00 */
[----:B------:R-:W2:Y:S01]  /*39b0*/  LDC R0, c[0x0][0xb30] ;  /* 0x0002cc00ff007b82 */ /* 0x000ea20000000800 */
[----:B------:R-:W-:Y:S01]  /*39c0*/  IMAD.MOV.U32 R30, RZ, RZ, 0x1 ;  /* 0x00000001ff1e7424 */ /* 0x000fe200078e00ff */
[----:B------:R-:W-:Y:S01]  /*39d0*/  CS2R R28, SRZ ;  /* 0x00000000001c7805 */ /* 0x000fe2000001ff00 */
[----:B------:R-:W4:Y:S01]  /*39e0*/  LDCU.64 UR4, c[0x0][0x890] ;  /* 0x00011200ff0477ac */ /* 0x000f220008000a00 */
[----:B------:R-:W-:Y:S01]  /*39f0*/  IMAD.MOV.U32 R25, RZ, RZ, 0x2000 ;  /* 0x00002000ff197424 */ /* 0x000fe200078e00ff */
[----:B------:R-:W-:-:S03]  /*3a00*/  UMOV UR8, 0x400 ;  /* 0x0000040000087882 */ /* 0x000fc60000000000 */
[----:B------:R-:W3:Y:S01]  /*3a10*/  LDC R19, c[0x0][0x370] ;  /* 0x0000dc00ff137b82 */ /* 0x000ee20000000800 */
[----:B------:R-:W-:-:S07]  /*3a20*/  UPLOP3.LUT UP1, UPT, UPT, UPT, UPT, 0x40, 0x4 ;  /* 0x000000000004789c */ /* 0x000fce0003f2e870 */
[----:B------:R-:W3:Y:S01]  /*3a30*/  LDC R2, c[0x0][0xb0c] ;  /* 0x0002c300ff027b82 */ /* 0x000ee20000000800 */
[----:B-1----:R-:W-:Y:S02]  /*3a40*/  UISETP.NE.U32.AND UP2, UPT, UR6, URZ, UPT ;  /* 0x000000ff0600728c */ /* 0x002fe4000bf45070 */
[----:B------:R-:W-:Y:S02]  /*3a50*/  ULEA UR6, UR37, UR8, 0x18 ;  /* 0x0000000825067291 */ /* 0x000fe4000f8ec0ff */
[----:B------:R-:W-:Y:S02]  /*3a60*/  UISETP.NE.AND.EX UP2, UPT, UR7, URZ, UPT, UP2 ;  /* 0x000000ff0700728c */ /* 0x000fe4000bf45320 */
[----:B------:R-:W-:Y:S01]  /*3a70*/  UIADD3 UR7, UPT, UPT, UR6, 0x60, URZ ;  /* 0x0000006006077890 */ /* 0x000fe2000fffe0ff */
[----:B------:R-:W1:Y:S01]  /*3a80*/  LDC R18, c[0x0][0xb20] ;  /* 0x0002c800ff127b82 */ /* 0x000e620000000800 */
[----:B----4-:R-:W-:Y:S01]  /*3a90*/  UISETP.NE.U32.AND UP3, UPT, UR4, URZ, UPT ;  /* 0x000000ff0400728c */ /* 0x010fe2000bf65070 */
[----:B--2---:R-:W-:Y:S01]  /*3aa0*/  ISETP.NE.AND P1, PT, R0, 0x1, PT ;  /* 0x000000010000780c */ /* 0x004fe20003f25270 */
[----:B------:R-:W-:-:S02]  /*3ab0*/  UPRMT UR37, UR37, 0x654, UR7 ;  /* 0x0000065425257896 */ /* 0x000fc40008000007 */
[----:B------:R-:W-:-:S03]  /*3ac0*/  UISETP.NE.AND.EX UP3, UPT, UR5, URZ, UPT, UP3 ;  /* 0x000000ff0500728c */ /* 0x000fc6000bf65330 */
[----:B------:R-:W2:Y:S08]  /*3ad0*/  LDC.64 R32, c[0x0][0x348] ;  /* 0x0000d200ff207b82 */ /* 0x000eb00000000a00 */
[----:B------:R-:W4:Y:S08]  /*3ae0*/  LDC.64 R16, c[0x0][0xb10] ;  /* 0x0002c400ff107b82 */ /* 0x000f300000000a00 */
[----:B------:R-:W1:Y:S08]  /*3af0*/  LDC.64 R6, c[0x0][0xb18] ;  /* 0x0002c600ff067b82 */ /* 0x000e700000000a00 */
[----:B------:R-:W1:Y:S08]  /*3b00*/  LDC.64 R4, c[0x0][0xb28] ;  /* 0x0002ca00ff047b82 */ /* 0x000e700000000a00 */
[----:B---3--:R-:W1:Y:S02]  /*3b10*/  LDC R24, c[0x0][0x374] ;  /* 0x0000dd00ff187b82 */ /* 0x008e640000000800 */
.L_x_77:
[C---:B------:R-:W-:Y:S02]  /*3b20*/  LEA R0, R29.reuse, UR6, 0x3 ;  /* 0x000000061d007c11 */ /* 0x040fe4000f8e18ff */
[----:B------:R-:W-:Y:S02]  /*3b30*/  SHF.L.U32 R3, R28, 0x1f, RZ ;  /* 0x0000001f1c037819 */ /* 0x000fe400000006ff */
[----:B------:R-:W-:Y:S02]  /*3b40*/  LEA R20, R29, UR6, 0x4 ;  /* 0x000000061d147c11 */ /* 0x000fe4000f8e20ff */
[----:B---3--:R-:W3:Y:S02]  /*3b50*/  SYNCS.PHASECHK.TRANS64.TRYWAIT P0, [R0+URZ+0x80], R3 ;  /* 0x00008003000075a7 */ /* 0x008ee400080011ff */
[----:B---3--:R-:W-:Y:S05]  /*3b60*/  @!P0 BRA `(.L_x_70) ;  /* 0x0000003400608947 */ /* 0x008fea0003800000 */
.L_x_128:
[----:B------:R-:W-:Y:S01]  /*3b70*/  ISETP.GE.AND P0, PT, R72, 0x1, PT ;  /* 0x000000014800780c */ /* 0x000fe20003f06270 */
[----:B------:R-:W1:Y:S01]  /*3b80*/  LDS.128 R20, [R20+0x110] ;  /* 0x0001100014147984 */ /* 0x000e620000000c00 */
[----:B------:R-:W-:Y:S01]  /*3b90*/  ISETP.NE.U32.AND P4, PT, RZ, UR4, PT ;  /* 0x00000004ff007c0c */ /* 0x000fe2000bf85070 */
[----:B---3--:R-:W-:Y:S01]  /*3ba0*/  VIADD R0, R0, 0x90 ;  /* 0x0000009000007836 */ /* 0x008fe20000000000 */
[----:B------:R-:W-:Y:S02]  /*3bb0*/  SHF.L.U32 R26, R30, 0x1f, RZ ;  /* 0x0000001f1e1a7819 */ /* 0x000fe400000006ff */
[----:B------:R-:W-:Y:S02]  /*3bc0*/  ISETP.NE.AND.EX P4, PT, RZ, UR5, PT, P4 ;  /* 0x00000005ff007c0c */ /* 0x000fe4000bf85340 */
[----:B------:R-:W-:Y:S01]  /*3bd0*/  PRMT R0, RZ, 0x654, R0 ;  /* 0x00000654ff007816 */ /* 0x000fe20000000000 */
[----:B------:R-:W-:Y:S01]  /*3be0*/  @!PT LDS RZ, [RZ] ;  /* 0x00000000fffff984 */ /* 0x000fe20000000800 */
[----:B------:R-:W-:Y:S01]  /*3bf0*/  @!PT LDS RZ, [RZ] ;  /* 0x00000000fffff984 */ /* 0x000fe20000000800 */
[----:B------:R-:W-:Y:S01]  /*3c00*/  @!PT LDS RZ, [RZ] ;  /* 0x00000000fffff984 */ /* 0x000fe20000000800 */
[----:B------:R-:W-:Y:S01]  /*3c10*/  @!PT LDS RZ, [RZ] ;  /* 0x00000000fffff984 */ /* 0x000fe20000000800 */
[----:B------:R3:W-:Y:S06]  /*3c20*/  MEMBAR.ALL.CTA ;  /* 0x0000000000007992 */ /* 0x0007ec0000008000 */
[----:B---3--:R-:W3:Y:S02]  /*3c30*/  FENCE.VIEW.ASYNC.S ;  /* 0x00000000000073c6 */ /* 0x008ee40000000000 */
[----:B---3--:R3:W-:Y:S01]  /*3c40*/  SYNCS.ARRIVE.TRANS64.RED.A1T0 RZ, [R0+URZ], RZ ;  /* 0x000000ff00ff79a7 */ /* 0x0087e200081004ff */
[----:B-1----:R-:W-:Y:S11]  /*3c50*/  LOP3.LUT P3, RZ, R22, 0x1, RZ, 0xc0, !PT ;  /* 0x0000000116ff7812 */ /* 0x002ff6000786c0ff */
[----:B------:R-:W-:Y:S02]  /*3c60*/  @!UPT UIADD3 URZ, UPT, UPT, URZ, URZ, URZ ;  /* 0x000000fffffff290 */ /* 0x000fe4000fffe0ff */
[----:B------:R-:W-:Y:S02]  /*3c70*/  @P3 MOV R13, R20 ;  /* 0x00000014000d3202 */ /* 0x000fe40000000f00 */
[----:B------:R-:W-:Y:S01]  /*3c80*/  @P3 LOP3.LUT R8, R21, 0xffff, RZ, 0xc0, !PT ;  /* 0x0000ffff15083812 */ /* 0x000fe200078ec0ff */
[----:B---3--:R-:W-:Y:S06]  /*3c90*/  @!P0 BRA `(.L_x_71) ;  /* 0x0000000000a48947 */ /* 0x008fec0003800000 */
[----:B------:R-:W-:Y:S01]  /*3ca0*/  IMAD.HI.U32 R31, R24, R7, RZ ;  /* 0x00000007181f7227 */ /* 0x000fe200078e00ff */
[----:B------:R-:W-:Y:S02]  /*3cb0*/  ISETP.NE.AND P0, PT, R6, 0x1, PT ;  /* 0x000000010600780c */ /* 0x000fe40003f05270 */
[----:B------:R-:W-:Y:S01]  /*3cc0*/  ISETP.NE.AND P2, PT, R72, 0x1, PT ;  /* 0x000000014800780c */ /* 0x000fe20003f45270 */
[----:B----4-:R-:W-:Y:S01]  /*3cd0*/  IMAD.HI.U32 R34, R19, R16, RZ ;  /* 0x0000001013227227 */ /* 0x010fe200078e00ff */
[----:B------:R-:W-:Y:S02]  /*3ce0*/  SHF.R.U32.HI R31, RZ, R18, R31 ;  /* 0x00000012ff1f7219 */ /* 0x000fe4000001161f */
[----:B------:R-:W-:Y:S01]  /*3cf0*/  ISETP.NE.AND P5, PT, R2, 0x1, PT ;  /* 0x000000010200780c */ /* 0x000fe20003fa5270 */
[----:B------:R-:W-:Y:S01]  /*3d00*/  IMAD.HI.U32 R36, R13, R16, RZ ;  /* 0x000000100d247227 */ /* 0x000fe200078e00ff */
[----:B------:R-:W-:Y:S02]  /*3d10*/  SHF.R.U32.HI R34, RZ, R17, R34 ;  /* 0x00000011ff227219 */ /* 0x000fe40000011622 */
[----:B------:R-:W-:Y:S01]  /*3d20*/  SEL R3, R24, R31, !P0 ;  /* 0x0000001f18037207 */ /* 0x000fe20004000000 */
[C---:B------:R-:W-:Y:S01]  /*3d30*/  IMAD.HI.U32 R31, R8.reuse, R7, RZ ;  /* 0x00000007081f7227 */ /* 0x040fe200078e00ff */
[----:B------:R-:W-:Y:S02]  /*3d40*/  SEL R11, R19, R34, !P5 ;  /* 0x00000022130b7207 */ /* 0x000fe40006800000 */
[----:B------:R-:W-:Y:S01]  /*3d50*/  SHF.R.U32.HI R36, RZ, R17, R36 ;  /* 0x00000011ff247219 */ /* 0x000fe20000011624 */
[----:B------:R-:W-:Y:S01]  /*3d60*/  IMAD.HI.U32 R38, R3, R4, RZ ;  /* 0x0000000403267227 */ /* 0x000fe200078e00ff */
[----:B------:R-:W-:Y:S03]  /*3d70*/  SHF.R.U32.HI R31, RZ, R18, R31 ;  /* 0x00000012ff1f7219 */ /* 0x000fe6000001161f */
[----:B------:R-:W-:Y:S01]  /*3d80*/  IMAD.HI.U32 R34, R11, R4, RZ ;  /* 0x000000040b227227 */ /* 0x000fe200078e00ff */
[----:B------:R-:W-:Y:S02]  /*3d90*/  @P2 SHF.R.U32.HI R3, RZ, R5, R38 ;  /* 0x00000005ff032219 */ /* 0x000fe40000011626 */
[----:B------:R-:W-:Y:S02]  /*3da0*/  SEL R9, R8, R31, !P0 ;  /* 0x0000001f08097207 */ /* 0x000fe40004000000 */
[----:B------:R-:W-:Y:S01]  /*3db0*/  @P2 SHF.R.U32.HI R11, RZ, R5, R34 ;  /* 0x00000005ff0b2219 */ /* 0x000fe20000011622 */
[C---:B------:R-:W-:Y:S01]  /*3dc0*/  IMAD R10, R72.reuse, R3, RZ ;  /* 0x00000003480a7224 */ /* 0x040fe200078e02ff */
[----:B------:R-:W-:Y:S01]  /*3dd0*/  SEL R3, R13, R36, !P5 ;  /* 0x000000240d037207 */ /* 0x000fe20006800000 */
[C---:B------:R-:W-:Y:S03]  /*3de0*/  IMAD.HI.U32 R14, R9.reuse, R4, RZ ;  /* 0x00000004090e7227 */ /* 0x040fe600078e00ff */
[----:B------:R-:W-:Y:S01]  /*3df0*/  ISETP.GE.AND P0, PT, R9, R10, PT ;  /* 0x0000000a0900720c */ /* 0x000fe20003f06270 */
[C---:B------:R-:W-:Y:S01]  /*3e00*/  IMAD R12, R72.reuse, R11, RZ ;  /* 0x0000000b480c7224 */ /* 0x040fe200078e02ff */
[-C--:B------:R-:W-:Y:S04]  /*3e10*/  SHF.R.U32.HI R14, RZ, R5.reuse, R14 ;  /* 0x00000005ff0e7219 */ /* 0x080fe8000001160e */
[----:B------:R-:W-:Y:S02]  /*3e20*/  ISETP.GE.OR P0, PT, R3, R12, P0 ;  /* 0x0000000c0300720c */ /* 0x000fe40000706670 */
[----:B------:R-:W-:Y:S05]  /*3e30*/  SEL R15, R9, R14, !P2 ;  /* 0x0000000e090f7207 */ /* 0x000fea0005000000 */
[----:B------:R-:W-:Y:S04]  /*3e40*/  IMAD.MOV R14, RZ, RZ, -R15 ;  /* 0x000000ffff0e7224 */ /* 0x000fe800078e0a0f */
[----:B------:R-:W-:Y:S02]  /*3e50*/  IMAD R14, R72, R14, R9 ;  /* 0x0000000e480e7224 */ /* 0x000fe400078e0209 */
[C---:B------:R-:W-:Y:S05]  /*3e60*/  @!P0 IMAD.HI.U32 R10, R3.reuse, R4, RZ ;  /* 0x00000004030a8227 */ /* 0x040fea00078e00ff */
[----:B------:R-:W-:Y:S04]  /*3e70*/  @!P0 SHF.R.U32.HI R10, RZ, R5, R10 ;  /* 0x00000005ff0a8219 */ /* 0x000fe8000001160a */
[----:B------:R-:W-:Y:S01]  /*3e80*/  @!P0 SEL R0, R3, R10, !P2 ;  /* 0x0000000a03008207 */ /* 0x000fe20005000000 */
[----:B------:R-:W-:Y:S03]  /*3e90*/  IMAD.MOV R10, RZ, RZ, -R3 ;  /* 0x000000ffff0a7224 */ /* 0x000fe600078e0a03 */
[----:B------:R-:W-:Y:S01]  /*3ea0*/  @!P0 IADD3 R15, PT, PT, R15, -R0, RZ ;  /* 0x800000000f0f8210 */ /* 0x000fe20007ffe0ff */
[----:B------:R-:W-:Y:S01]  /*3eb0*/  @!P0 IMAD R0, R11, R14, R0 ;  /* 0x0000000e0b008224 */ /* 0x000fe200078e0200 */
[----:B------:R-:W-:Y:S01]  /*3ec0*/  IADD3 R11, PT, PT, -R9, RZ, RZ ;  /* 0x000000ff090b7210 */ /* 0x000fe20007ffe1ff */
[----:B------:R-:W-:Y:S02]  /*3ed0*/  IMAD R13, R2, R10, R13 ;  /* 0x0000000a020d7224 */ /* 0x000fe400078e020d */
[----:B------:R-:W-:Y:S02]  /*3ee0*/  @!P0 IMAD R9, R15, R72, R3 ;  /* 0x000000480f098224 */ /* 0x000fe400078e0203 */
[----:B------:R-:W-:Y:S02]  /*3ef0*/  @!P0 IMAD.MOV.U32 R3, RZ, RZ, R0 ;  /* 0x000000ffff038224 */ /* 0x000fe400078e0000 */
[----:B------:R-:W-:Y:S02]  /*3f00*/  IMAD R8, R6, R11, R8 ;  /* 0x0000000b06087224 */ /* 0x000fe400078e0208 */
[----:B------:R-:W-:Y:S02]  /*3f10*/  IMAD R13, R3, R2, R13 ;  /* 0x00000002030d7224 */ /* 0x000fe400078e020d */
[----:B------:R-:W-:Y:S02]  /*3f20*/  IMAD R8, R9, R6, R8 ;  /* 0x0000000609087224 */ /* 0x000fe400078e0208 */
.L_x_71:
[----:B------:R-:W-:Y:S05]  /*3f30*/  BRA.U UP1, `(.L_x_72) ;  /* 0x0000000101107547 */ /* 0x000fea000b800000 */
[----:B------:R-:W-:Y:S04]  /*3f40*/  MOV R0, UR13 ;  /* 0x0000000d00007c02 */ /* 0x000fe80008000f00 */
[----:B------:R-:W-:Y:S04]  /*3f50*/  SHF.L.U32 R3, R0, 0x1f, RZ ;  /* 0x0000001f00037819 */ /* 0x000fe800000006ff */
[----:B------:R-:W1:Y:S02]  /*3f60*/  SYNCS.PHASECHK.TRANS64.TRYWAIT P0, [UR6+0x78], R3 ;  /* 0x00007803ff0075a7 */ /* 0x000e640008001106 */
[----:B-1----:R-:W-:Y:S05]  /*3f70*/  @!P0 BRA `(.L_x_73) ;  /* 0x0000003000708947 */ /* 0x002fea0003800000 */
.L_x_72:
[----:B------:R-:W-:Y:S05]  /*3f80*/  BRA.U !UP3, `(.L_x_74) ;  /* 0x000000010b347547 */ /* 0x000fea000b800000 */
[----:B------:R-:W-:Y:S01]  /*3f90*/  UPLOP3.LUT UP0, UPT, UPT, UPT, UP2, 0x80, 0x8 ;  /* 0x000000000008789c */ /* 0x000fe20003f0f020 */
[----:B-1----:R-:W-:Y:S02]  /*3fa0*/  HFMA2 R0, -RZ, RZ, 0, 5.9604644775390625e-08 ;  /* 0x00000001ff007431 */ /* 0x002fe400000001ff */
[----:B------:R-:W-:Y:S03]  /*3fb0*/  IMAD.MOV.U32 R164, RZ, RZ, 0x1 ;  /* 0x00000001ffa47424 */ /* 0x000fe600078e00ff */
[----:B------:R-:W-:Y:S05]  /*3fc0*/  PLOP3.LUT P0, PT, PT, PT, UP0, 0x80, 0x8 ;  /* 0x000000000008781c */ /* 0x000fea0003f0f008 */
[----:B------:R-:W1:Y:S01]  /*3fd0*/  @UP0 LDCU.64 UR8, c[0x0][0x888] ;  /* 0x00011100ff0807ac */ /* 0x000e620008000a00 */
[----:B------:R-:W-:Y:S07]  /*3fe0*/  @UP0 UIMAD UR7, UR36, UR4, URZ ;  /* 0x00000004240702a4 */ /* 0x000fee000f8e02ff */
[----:B------:R-:W-:Y:S01]  /*3ff0*/  @!P0 PRMT R164, R0, 0x7610, R164 ;  /* 0x0000761000a48816 */ /* 0x000fe200000000a4 */
[----:B-1----:R-:W-:Y:S03]  /*4000*/  @UP0 UIMAD.WIDE UR8, UR7, 0x4, UR8 ;  /* 0x00000004070808a5 */ /* 0x002fe6000f8e0208 */
[----:B------:R-:W1:Y:S03]  /*4010*/  @!UP0 LDCU UR7, c[0x0][0x880] ;  /* 0x00011000ff0787ac */ /* 0x000e660008000800 */
[----:B------:R-:W-:Y:S01]  /*4020*/  IMAD.U32 R10, RZ, RZ, UR8 ;  /* 0x00000008ff0a7e24 */ /* 0x000fe2000f8e00ff */
[----:B------:R-:W-:Y:S05]  /*4030*/  MOV R11, UR9 ;  /* 0x00000009000b7c02 */ /* 0x000fea0008000f00 */
[----:B-----5:R3:W5:Y:S02]  /*4040*/  @P0 LDG.E R81, desc[UR40][R10.64] ;  /* 0x000000280a510981 */ /* 0x020764000c1e1900 */
[----:B-1-3--:R-:W-:Y:S07]  /*4050*/  @!P0 IMAD.U32 R81, RZ, RZ, UR7 ;  /* 0x00000007ff518e24 */ /* 0x00afee000f8e00ff */
.L_x_74:
[----:B-----5:R-:W-:Y:S01]  /*4060*/  @!P4 FSETP.EQ.AND P5, PT, R81, RZ, PT ;  /* 0x000000ff5100c20b */ /* 0x020fe20003fa2000 */
[----:B------:R-:W-:Y:S01]  /*4070*/  @!UPT UIADD3 URZ, UPT, UPT, URZ, URZ, URZ ;  /* 0x000000fffffff290 */ /* 0x000fe2000fffe0ff */
[----:B------:R-:W-:Y:S11]  /*4080*/  @!P4 BRA `(.L_x_75) ;  /* 0x000000000014c947 */ /* 0x000ff60003800000 */
[----:B------:R-:W-:Y:S02]  /*4090*/  LOP3.LUT P0, RZ, R164, 0xff, RZ, 0xc0, !PT ;  /* 0x000000ffa4ff7812 */ /* 0x000fe4000780c0ff */
[----:B------:R-:W-:Y:S04]  /*40a0*/  PLOP3.LUT P5, PT, PT, PT, UP0, 0x80, 0x8 ;  /* 0x000000000008781c */ /* 0x000fe80003faf008 */
[----:B------:R-:W-:Y:S07]  /*40b0*/  PLOP3.LUT P5, PT, P5, PT, PT, 0x8, 0x80 ;  /* 0x000000000080781c */ /* 0x000fee0002fae170 */
[----:B------:R-:W-:Y:S11]  /*40c0*/  @P0 FSETP.EQ.AND P5, PT, R81, RZ, PT ;  /* 0x000000ff5100020b */ /* 0x000ff60003fa2000 */
[----:B------:R-:W-:Y:S02]  /*40d0*/  @!UPT UIADD3 URZ, UPT, UPT, URZ, URZ, URZ ;  /* 0x000000fffffff290 */ /* 0x000fe4000fffe0ff */
.L_x_75:
[----:B------:R-:W3:Y:S01]  /*40e0*/  SYNCS.PHASECHK.TRANS64.TRYWAIT P4, [UR6+0x68], R26 ;  /* 0x0000681aff0075a7 */ /* 0x000ee20008081106 */
[----:B------:R-:W-:Y:S01]  /*40f0*/  @P3 SHF.R.U32.HI R27, RZ, 0x10, R21 ;  /* 0x00000010ff1b3819 */ /* 0x000fe20000011615 */
[----:B------:R-:W-:Y:S01]  /*4100*/  VIADD R29, R29, 0x1 ;  /* 0x000000011d1d7836 */ /* 0x000fe20000000000 */
[----:B------:R-:W5:Y:S08]  /*4110*/  LDC.64 R14, c[0x0][0xb10] ;  /* 0x0002c400ff0e7b82 */ /* 0x000f700000000a00 */
[----:B------:R-:W2:Y:S08]  /*4120*/  LDC.64 R10, c[0x0][0xb18] ;  /* 0x0002c600ff0a7b82 */ /* 0x000eb00000000a00 */
[----:B-1----:R-:W1:Y:S08]  /*4130*/  @!P1 LDC R0, c[0x0][0xb20] ;  /* 0x0002c800ff009b82 */ /* 0x002e700000000800 */
[----:B------:R-:W4:Y:S01]  /*4140*/  @!P1 LDC R3, c[0x0][0xb0c] ;  /* 0x0002c300ff039b82 */ /* 0x000f220000000800 */
[----:B-----5:R-:W-:Y:S05]  /*4150*/  @!P1 IMAD.HI.U32 R14, R13, R14, RZ ;  /* 0x0000000e0d0e9227 */ /* 0x020fea00078e00ff */
[----:B------:R-:W-:Y:S01]  /*4160*/  @!P1 SHF.R.U32.HI R14, RZ, R15, R14 ;  /* 0x0000000fff0e9219 */ /* 0x000fe2000001160e */
[----:B--2---:R-:W-:Y:S01]  /*4170*/  @!P1 IMAD.HI.U32 R11, R8, R11, RZ ;  /* 0x0000000b080b9227 */ /* 0x004fe200078e00ff */
[----:B------:R-:W-:Y:S04]  /*4180*/  @!P1 ISETP.NE.AND P0, PT, R10, 0x1, PT ;  /* 0x000000010a00980c */ /* 0x000fe80003f05270 */
[----:B-1----:R-:W-:Y:S02]  /*4190*/  @!P1 SHF.R.U32.HI R9, RZ, R0, R11 ;  /* 0x00000000ff099219 */ /* 0x002fe4000001160b */
[----:B----4-:R-:W-:Y:S02]  /*41a0*/  @!P1 ISETP.NE.AND P2, PT, R3, 0x1, PT ;  /* 0x000000010300980c */ /* 0x010fe40003f45270 */
[----:B------:R-:W-:Y:S02]  /*41b0*/  @!P1 SEL R9, R8, R9, !P0 ;  /* 0x0000000908099207 */ /* 0x000fe40004000000 */
[----:B------:R-:W-:Y:S02]  /*41c0*/  ELECT P0, URZ, PT ;  /* 0x0000000000ff782f */ /* 0x000fe40003800000 */
[----:B------:R-:W-:Y:S05]  /*41d0*/  @!P1 SEL R14, R13, R14, !P2 ;  /* 0x0000000e0d0e9207 */ /* 0x000fea0005000000 */
[----:B------:R-:W-:Y:S02]  /*41e0*/  @!P1 IMAD.IADD R0, R9, 0x1, -R14 ;  /* 0x0000000109009824 */ /* 0x000fe400078e0a0e */
[----:B------:R-:W-:Y:S02]  /*41f0*/  @!P1 IMAD.IADD R9, R14, 0x1, -R9 ;  /* 0x000000010e099824 */ /* 0x000fe400078e0a09 */
[----:B------:R-:W-:Y:S02]  /*4200*/  @!P1 IMAD R13, R0, R3, R13 ;  /* 0x00000003000d9224 */ /* 0x000fe400078e020d */
[----:B------:R-:W-:Y:S01]  /*4210*/  @!P1 IMAD R8, R9, R10, R8 ;  /* 0x0000000a09089224 */ /* 0x000fe200078e0208 */
[----:B---3--:R-:W-:Y:S06]  /*4220*/  @!P4 BRA `(.L_x_76) ;  /* 0x0000002c00dcc947 */ /* 0x008fec0003800000 */
.L_x_131:
[----:B------:R-:W-:Y:S01]  /*4230*/  PLOP3.LUT P5, PT, P5, P0, PT, 0xf2, 0x2f ;  /* 0x00000000002f781c */ /* 0x000fe20002fa1e72 */
[----:B------:R-:W-:Y:S01]  /*4240*/  UMOV UR14, 0x0 ;  /* 0x00000000000e7882 */ /* 0x000fe20000000000 */
[----:B------:R-:W-:Y:S01]  /*4250*/  LOP3.LUT R30, R30, 0x1, RZ, 0x3c, !PT ;  /* 0x000000011e1e7812 */ /* 0x000fe200078e3cff */
[----:B------:R-:W-:Y:S01]  /*4260*/  UMOV UR15, 0x10000000 ;  /* 0x10000000000f7882 */ /* 0x000fe20000000000 */
[----:B------:R-:W-:Y:S01]  /*4270*/  UMOV UR12, UR36 ;  /* 0x00000024000c7c82 */ /* 0x000fe20008000000 */
[----:B------:R-:W-:Y:S08]  /*4280*/  @P3 R2UR UR36, R27 ;  /* 0x000000001b2432ca */ /* 0x000ff000000e0000 */
[----:B-1----:R-:W-:Y:S01]  /*4290*/  @!P5 IADD3 R3, P0, PT, R32, 0x580, RZ ;  /* 0x000005802003d810 */ /* 0x002fe20007f1e0ff */
[----:B------:R-:W-:Y:S01]  /*42a0*/  @!P5 IMAD.SHL.U32 R155, R155, 0x40, RZ ;  /* 0x000000409b9bd824 */ /* 0x000fe200078e00ff */
[----:B------:R-:W-:Y:S01]  /*42b0*/  VOTEU.ALL UP1, P5 ;  /* 0x0000000000ff7886 */ /* 0x000fe20002820000 */
[----:B------:R-:W-:Y:S01]  /*42c0*/  @!P5 IMAD.SHL.U32 R165, R165, 0x80, RZ ;  /* 0x00000080a5a5d824 */ /* 0x000fe200078e00ff */
[----:B------:R-:W-:Y:S01]  /*42d0*/  @!P5 R2UR UR8, R3 ;  /* 0x000000000308d2ca */ /* 0x000fe200000e0000 */
[----:B------:R-:W-:Y:S01]  /*42e0*/  @!P5 IMAD.X R0, RZ, RZ, R33, P0 ;  /* 0x000000ffff00d224 */ /* 0x000fe200000e0621 */
[----:B------:R-:W-:Y:S01]  /*42f0*/  @!P5 R2UR UR10, R155 ;  /* 0x000000009b0ad2ca */ /* 0x000fe200000e0000 */
[----:B------:R-:W-:Y:S01]  /*4300*/  @!UP1 UIADD3 UR9, UPT, UPT, UR6, 0x60, URZ ;  /* 0x0000006006099890 */ /* 0x000fe2000fffe0ff */
[----:B------:R-:W-:Y:S01]  /*4310*/  @!P5 R2UR UR11, R165 ;  /* 0x00000000a50bd2ca */ /* 0x000fe200000e0000 */
[----:B------:R-:W-:Y:S01]  /*4320*/  IMAD.IADD R155, R8, 0x1, R143 ;  /* 0x00000001089b7824 */ /* 0x000fe200078e028f */
[----:B------:R-:W-:Y:S01]  /*4330*/  @!P5 R2UR UR7, R0 ;  /* 0x000000000007d2ca */ /* 0x000fe200000e0000 */
[----:B------:R-:W-:Y:S01]  /*4340*/  IMAD.IADD R165, R13, 0x1, R154 ;  /* 0x000000010da57824 */ /* 0x000fe200078e029a */
[C---:B------:R-:W-:Y:S04]  /*4350*/  ISETP.NE.AND P0, PT, R29.reuse, 0x2, PT ;  /* 0x000000021d00780c */ /* 0x040fe80003f05270 */
[----:B------:R-:W-:Y:S01]  /*4360*/  SEL R3, RZ, 0x1, P0 ;  /* 0x00000001ff037807 */ /* 0x000fe20000000000 */
[----:B------:R-:W-:Y:S01]  /*4370*/  IMAD.U32 R10, RZ, RZ, UR8 ;  /* 0x00000008ff0a7e24 */ /* 0x000fe2000f8e00ff */
[----:B------:R-:W-:Y:S01]  /*4380*/  @!UP1 UIADD3 UR8, UPT, UPT, UR6, 0x200, URZ ;  /* 0x0000020006089890 */ /* 0x000fe2000fffe0ff */
[----:B------:R-:W-:Y:S01]  /*4390*/  SEL R29, R29, RZ, P0 ;  /* 0x000000ff1d1d7207 */ /* 0x000fe20000000000 */
[----:B------:R-:W-:Y:S01]  /*43a0*/  VOTEU.ALL UP1, P5 ;  /* 0x0000000000ff7886 */ /* 0x000fe20002820000 */
[----:B------:R-:W-:Y:S02]  /*43b0*/  LOP3.LUT R28, R28, R3, RZ, 0x3c, !PT ;  /* 0x000000031c1c7212 */ /* 0x000fe400078e3cff */
[----:B------:R-:W-:Y:S01]  /*43c0*/  IMAD.U32 R11, RZ, RZ, UR7 ;  /* 0x00000007ff0b7e24 */ /* 0x000fe2000f8e00ff */
[----:B------:R-:W-:Y:S04]  /*43d0*/  @!P5 R2UR UR16, R10 ;  /* 0x000000000a10d2ca */ /* 0x000fe800000e0000 */
[----:B------:R-:W-:Y:S11]  /*43e0*/  @!P5 R2UR UR17, R11 ;  /* 0x000000000b11d2ca */ /* 0x000ff600000e0000 */
[----:B------:R-:W-:Y:S02]  /*43f0*/  @!UPT UIADD3 URZ, UPT, UPT, URZ, URZ, URZ ;  /* 0x000000fffffff290 */ /* 0x000fe4000fffe0ff */
[----:B------:R3:W-:Y:S01]  /*4400*/  @!UP1 UTMALDG.3D [UR8], [UR16], desc[UR14] ;  /* 0x00000e08100095b4 */ /* 0x0007e20008011000 */
[----:B------:R3:W-:Y:S01]  /*4410*/  @!P5 SYNCS.ARRIVE.TRANS64.RED.A0TR RZ, [UR6+0x60], R25 ;  /* 0x00006019ffffd9a7 */ /* 0x0007e20008300406 */
[----:B------:R-:W-:Y:S01]  /*4420*/  UPLOP3.LUT UP1, UPT, UPT, UPT, UPT, 0x80, 0x8 ;  /* 0x000000000008789c */ /* 0x000fe20003f2f070 */
[----:B------:R-:W-:Y:S01]  /*4430*/  SYNCS.ARRIVE.TRANS64.RED.A1T0 RZ, [UR37], RZ ;  /* 0x000000ffffff79a7 */ /* 0x000fe20008100425 */
[----:B------:R-:W-:Y:S09]  /*4440*/  @P3 BRA `(.L_x_77) ;  /* 0xfffffff400b43947 */ /* 0x000ff2000383ffff */
[----:B------:R-:W-:Y:S07]  /*4450*/  MOV R0, UR6 ;  /* 0x0000000600007c02 */ /* 0x000fee0008000f00 */
.L_x_78:
[----:B-1----:R-:W-:-:S04]  /*4460*/  SHF.L.U32 R3, R30, 0x1f, RZ ;  /* 0x0000001f1e037819 */ /* 0x002fc800000006ff */
[----:B------:R1:W2:Y:S03]  /*4470*/  SYNCS.PHASECHK.TRANS64.TRYWAIT P0, [R0+URZ+0x68], R3 ;  /* 0x00006803000075a7 */ /* 0x0002a600080011ff */
[----:B--2---:R-:W-:Y:S05]  /*4480*/  @!P0 NANOSLEEP.SYNCS 0x989680 ;  /* 0x009896800000895d */ /* 0x004fea0003900000 */
[----:B------:R-:W2:Y:S02]  /*4490*/  @!P0 SYNCS.PHASECHK.TRANS64 P0, [R0+URZ+0x68], R3 ;  /* 0x00006803000085a7 */ /* 0x000ea400080010ff */
[----:B--23--:R-:W-:Y:S05]  /*44a0*/  @P0 EXIT ;  /* 0x000000000000094d */ /* 0x00cfea0003800000 */
[----:B------:R-:W-:Y:S05]  /*44b0*/  BRA `(.L_x_78) ;  /* 0xfffffffc00e87947 */ /* 0x000fea000383ffff */
.L_x_69:
[----:B------:R-:W-:-:S06]  /*44c0*/  UISETP.GE.AND UP1, UPT, UR8, 0x4, UPT ;  /* 0x000000040800788c */ /* 0x000fcc000bf26270 */
[----:B------:R-:W-:-:S13]  /*44d0*/  PLOP3.LUT P0, PT, PT, PT, UP1, 0x80, 0x8 ;  /* 0x000000000008781c */ /* 0x000fda0003f0f018 */
[----:B------:R-:W-:Y:S05]  /*44e0*/  @!P0 EXIT ;  /* 0x000000000000894d */ /* 0x000fea0003800000 */
[----:B------:R-:W-:Y:S01]  /*44f0*/  BAR.SYNC.DEFER_BLOCKING 0x6, 0xa0 ;  /* 0x0182800000007b1d */ /* 0x000fe20000010000 */
[C---:B------:R-:W-:Y:S02]  /*4500*/  IMAD.SHL.U32 R3, R166.reuse, 0x40, RZ ;  /* 0x00000040a6037824 */ /* 0x040fe400078e00ff */
[----:B------:R-:W-:Y:S02]  /*4510*/  HFMA2 R76, -RZ, RZ, 0, 0 ;  /* 0x00000000ff4c7431 */ /* 0x000fe400000001ff */
[C---:B------:R-:W-:Y:S01]  /*4520*/  IMAD.SHL.U32 R168, R166.reuse, 0x8, RZ ;  /* 0x00000008a6a87824 */ /* 0x040fe200078e00ff */
[----:B------:R-:W-:Y:S01]  /*4530*/  CS2R R174, SRZ ;  /* 0x0000000000ae7805 */ /* 0x000fe2000001ff00 */
[----:B------:R-:W-:Y:S01]  /*4540*/  IMAD.U32 R79, R166, 0x10000, RZ ;  /* 0x00010000a64f7824 */ /* 0x000fe200078e00ff */
[----:B------:R-:W-:Y:S01]  /*4550*/  UMOV UR43, 0x400 ;  /* 0x00000400002b7882 */ /* 0x000fe20000000000 */
[----:B------:R-:W-:Y:S01]  /*4560*/  LOP3.LUT R5, R3, 0x180, RZ, 0xc0, !PT ;  /* 0x0000018003057812 */ /* 0x000fe200078ec0ff */
[----:B------:R-:W-:Y:S01]  /*4570*/  ULEA UR43, UR37, UR43, 0x18 ;  /* 0x0000002b252b7291 */ /* 0x000fe2000f8ec0ff */
[----:B------:R-:W1:Y:S01]  /*4580*/  LDC R167, c[0x0][0x370] ;  /* 0x0000dc00ffa77b82 */ /* 0x000e620000000800 */
[----:B------:R-:W-:Y:S01]  /*4590*/  LOP3.LUT R79, R79, 0x600000, RZ, 0xc0, !PT ;  /* 0x006000004f4f7812 */ /* 0x000fe200078ec0ff */
[----:B------:R-:W-:Y:S01]  /*45a0*/  IMAD.MOV.U32 R181, RZ, RZ, RZ ;  /* 0x000000ffffb57224 */ /* 0x000fe200078e00ff */
[----:B------:R-:W-:Y:S01]  /*45b0*/  LOP3.LUT R168, R5, 0x30, R168, 0xf8, !PT ;  /* 0x0000003005a87812 */ /* 0x000fe200078ef8a8 */
[----:B------:R-:W-:Y:S01]  /*45c0*/  UIADD3 UR4, UPT, UPT, UR43, 0x2200, URZ ;  /* 0x000022002b047890 */ /* 0x000fe2000fffe0ff */
[----:B------:R-:W-:Y:S01]  /*45d0*/  IMAD.MOV.U32 R173, RZ, RZ, RZ ;  /* 0x000000ffffad7224 */ /* 0x000fe200078e00ff */
[----:B------:R-:W2:Y:S01]  /*45e0*/  LDCU.64 UR46, c[0x0][0x348] ;  /* 0x00006900ff2e77ac */ /* 0x000ea20008000a00 */
[----:B------:R-:W-:Y:S01]  /*45f0*/  LOP3.LUT R168, R168, 0x1e40, R3, 0xf8, !PT ;  /* 0x00001e40a8a87812 */ /* 0x000fe200078ef803 */
[----:B------:R-:W4:Y:S01]  /*4600*/  LDC R74, c[0x0][0xb0c] ;  /* 0x0002c300ff4a7b82 */ /* 0x000f220000000800 */
[----:B------:R-:W-:Y:S01]  /*4610*/  IMAD.SHL.U32 R3, R166, 0x10, RZ ;  /* 0x00000010a6037824 */ /* 0x000fe200078e00ff */
[----:B------:R-:W-:Y:S01]  /*4620*/  MOV R179, UR4 ;  /* 0x0000000400b37c02 */ /* 0x000fe20008000f00 */
[----:B------:R-:W1:Y:S03]  /*4630*/  LDCU.64 UR38, c[0x0][0x888] ;  /* 0x00011100ff2677ac */ /* 0x000e660008000a00 */
[C---:B------:R-:W-:Y:S01]  /*4640*/  LOP3.LUT R5, R3.reuse, 0x20, RZ, 0xc0, !PT ;  /* 0x0000002003057812 */ /* 0x040fe200078ec0ff */
[----:B------:R-:W3:Y:S01]  /*4650*/  LDS R0, [UR43+0x130] ;  /* 0x0001302bff007984 */ /* 0x000ee20008000800 */
[----:B------:R-:W1:Y:S01]  /*4660*/  LDC R170, c[0x0][0xb20] ;  /* 0x0002c800ffaa7b82 */ /* 0x000e620000000800 */
[----:B------:R-:W-:Y:S01]  /*4670*/  LOP3.LUT R3, R3, 0x40, RZ, 0xc0, !PT ;  /* 0x0000004003037812 */ /* 0x000fe200078ec0ff */
[----:B------:R-:W-:-:S06]  /*4680*/  UIADD3 UR42, UPT, UPT, UR43, 0x200, URZ ;  /* 0x000002002b2a7890 */ /* 0x000fcc000fffe0ff */
[----:B------:R-:W1:Y:S08]  /*4690*/  LDC R73, c[0x0][0xb30] ;  /* 0x0002cc00ff497b82 */ /* 0x000e700000000800 */
[----:B------:R-:W1:Y:S08]  /*46a0*/  LDC.64 R152, c[0x0][0xb10] ;  /* 0x0002c400ff987b82 */ /* 0x000e700000000a00 */
[----:B------:R-:W1:Y:S08]  /*46b0*/  LDC.64 R70, c[0x0][0xb18] ;  /* 0x0002c600ff467b82 */ /* 0x000e700000000a00 */
[----:B------:R-:W1:Y:S01]  /*46c0*/  LDC.64 R148, c[0x0][0x888] ;  /* 0x00022200ff947b82 */ /* 0x000e620000000a00 */
[----:B---3--:R-:W-:-:S07]  /*46d0*/  IMAD.IADD R79, R0, 0x1, R79 ;  /* 0x00000001004f7824 */ /* 0x008fce00078e024f */
[----:B------:R-:W3:Y:S01]  /*46e0*/  LDC.64 R68, c[0x0][0xb28] ;  /* 0x0002ca00ff447b82 */ /* 0x000ee20000000a00 */
[----:B------:R-:W-:-:S05]  /*46f0*/  VIADD R0, R168, UR43 ;  /* 0x0000002ba8007c36 */ /* 0x000fca0008000000 */
[--C-:B------:R-:W-:Y:S02]  /*4700*/  IADD3 R178, PT, PT, -R5, 0x200, R0.reuse ;  /* 0x0000020005b27810 */ /* 0x100fe40007ffe100 */
[----:B------:R-:W1:Y:S01]  /*4710*/  LDC.64 R150, c[0x0][0x890] ;  /* 0x00022400ff967b82 */ /* 0x000e620000000a00 */
[----:B------:R-:W-:Y:S02]  /*4720*/  IADD3 R177, PT, PT, -R3, 0x200, R0 ;  /* 0x0000020003b17810 */ /* 0x000fe40007ffe100 */
[----:B------:R-:W-:-:S05]  /*4730*/  IMAD.IADD R176, R178, 0x1, -R3 ;  /* 0x00000001b2b07824 */ /* 0x000fca00078e0a03 */
[----:B------:R-:W1:Y:S08]  /*4740*/  LDC.64 R146, c[0x0][0x8b0] ;  /* 0x00022c00ff927b82 */ /* 0x000e700000000a00 */
[----:B------:R-:W1:Y:S08]  /*4750*/  LDC.64 R144, c[0x0][0x8a8] ;  /* 0x00022a00ff907b82 */ /* 0x000e700000000a00 */
[----:B--2-4-:R-:W1:Y:S02]  /*4760*/  LDC R172, c[0x0][0x374] ;  /* 0x0000dd00ffac7b82 */ /* 0x014e640000000800 */
.L_x_96:
[C---:B------:R-:W-:Y:S02]  /*4770*/  LEA R0, R181.reuse, UR43, 0x3 ;  /* 0x0000002bb5007c11 */ /* 0x040fe4000f8e18ff */
[----:B------:R-:W-:Y:S02]  /*4780*/  SHF.L.U32 R3, R174, 0x1f, RZ ;  /* 0x0000001fae037819 */ /* 0x000fe400000006ff */
[----:B------:R-:W-:Y:S02]  /*4790*/  LEA R16, R181, UR43, 0x4 ;  /* 0x0000002bb5107c11 */ /* 0x000fe4000f8e20ff */
[----:B--2---:R-:W2:Y:S02]  /*47a0*/  SYNCS.PHASECHK.TRANS64.TRYWAIT P0, [R0+URZ+0x80], R3 ;  /* 0x00008003000075a7 */ /* 0x004ea400080011ff */
[----:B-12---:R-:W-:Y:S05]  /*47b0*/  @!P0 BRA `(.L_x_79) ;  /* 0x0000002800908947 */ /* 0x006fea0003800000 */
.L_x_132:
[----:B------:R-:W4:Y:S01]  /*47c0*/  LDC.64 R12, c[0x0][0xb10] ;  /* 0x0002c400ff0c7b82 */ /* 0x000f220000000a00 */
[----:B------:R-:W3:Y:S01]  /*47d0*/  LDS.128 R16, [R16+0x110] ;  /* 0x0001100010107984 */ /* 0x000ee20000000c00 */
[----:B-1----:R-:W-:Y:S01]  /*47e0*/  ISETP.NE.AND P1, PT, R73, 0x1, PT ;  /* 0x000000014900780c */ /* 0x002fe20003f25270 */
[----:B--2---:R-:W-:Y:S01]  /*47f0*/  VIADD R0, R0, 0x90 ;  /* 0x0000009000007836 */ /* 0x004fe20000000000 */
[----:B------:R-:W-:Y:S04]  /*4800*/  ISETP.GE.AND P0, PT, R72, 0x1, PT ;  /* 0x000000014800780c */ /* 0x000fe80003f06270 */
[----:B------:R-:W1:Y:S01]  /*4810*/  LDC.64 R10, c[0x0][0xb18] ;  /* 0x0002c600ff0a7b82 */ /* 0x000e620000000a00 */
[----:B------:R-:W-:Y:S01]  /*4820*/  PRMT R0, RZ, 0x654, R0 ;  /* 0x00000654ff007816 */ /* 0x000fe20000000000 */
[----:B------:R-:W-:Y:S01]  /*4830*/  @!PT LDS RZ, [RZ] ;  /* 0x00000000fffff984 */ /* 0x000fe20000000800 */
[----:B------:R-:W-:Y:S01]  /*4840*/  @!PT LDS RZ, [RZ] ;  /* 0x00000000fffff984 */ /* 0x000fe20000000800 */
[----:B------:R-:W-:Y:S01]  /*4850*/  @!PT LDS RZ, [RZ] ;  /* 0x00000000fffff984 */ /* 0x000fe20000000800 */
[----:B------:R-:W-:Y:S01]  /*4860*/  @!PT LDS RZ, [RZ] ;  /* 0x00000000fffff984 */ /* 0x000fe20000000800 */
[----:B------:R2:W-:Y:S06]  /*4870*/  MEMBAR.ALL.CTA ;  /* 0x0000000000007992 */ /* 0x0005ec0000008000 */
[----:B--2---:R-:W2:Y:S01]  /*4880*/  FENCE.VIEW.ASYNC.S ;  /* 0x00000000000073c6 */ /* 0x004ea20000000000 */
[----:B------:R-:W1:Y:S08]  /*4890*/  @!P1 LDC R14, c[0x0][0xb20] ;  /* 0x0002c800ff0e9b82 */ /* 0x000e700000000800 */
[----:B------:R-:W1:Y:S01]  /*48a0*/  @!P1 LDC R9, c[0x0][0xb0c] ;  /* 0x0002c300ff099b82 */ /* 0x000e620000000800 */
[----:B--2---:R2:W-:Y:S01]  /*48b0*/  SYNCS.ARRIVE.TRANS64.RED.A1T0 RZ, [R0+URZ], RZ ;  /* 0x000000ff00ff79a7 */ /* 0x0045e200081004ff */
[----:B---3--:R-:W-:Y:S04]  /*48c0*/  LOP3.LUT P4, RZ, R18, 0x1, RZ, 0xc0, !PT ;  /* 0x0000000112ff7812 */ /* 0x008fe8000788c0ff */
[----:B------:R-:W-:Y:S09]  /*48d0*/  P2R R180, PR, RZ, 0x10 ;  /* 0x00000010ffb47803 */ /* 0x000ff20000000000 */
[----:B------:R-:W-:Y:S02]  /*48e0*/  @P4 MOV R77, R16 ;  /* 0x00000010004d4202 */ /* 0x000fe40000000f00 */
[----:B------:R-:W-:Y:S01]  /*48f0*/  @P4 LOP3.LUT R75, R17, 0xffff, RZ, 0xc0, !PT ;  /* 0x0000ffff114b4812 */ /* 0x000fe200078ec0ff */
[----:B--2-4-:R-:W-:Y:S06]  /*4900*/  @!P0 BRA `(.L_x_80) ;  /* 0x0000000000a48947 */ /* 0x014fec0003800000 */
[----:B------:R-:W-:Y:S01]  /*4910*/  IMAD.HI.U32 R21, R172, R71, RZ ;  /* 0x00000047ac157227 */ /* 0x000fe200078e00ff */
[----:B------:R-:W-:Y:S02]  /*4920*/  ISETP.NE.AND P0, PT, R70, 0x1, PT ;  /* 0x000000014600780c */ /* 0x000fe40003f05270 */
[----:B------:R-:W-:Y:S01]  /*4930*/  ISETP.NE.AND P2, PT, R72, 0x1, PT ;  /* 0x000000014800780c */ /* 0x000fe20003f45270 */
[----:B------:R-:W-:Y:S01]  /*4940*/  IMAD.HI.U32 R20, R167, R152, RZ ;  /* 0x00000098a7147227 */ /* 0x000fe200078e00ff */
[----:B------:R-:W-:Y:S02]  /*4950*/  SHF.R.U32.HI R21, RZ, R170, R21 ;  /* 0x000000aaff157219 */ /* 0x000fe40000011615 */
[----:B------:R-:W-:Y:S01]  /*4960*/  ISETP.NE.AND P3, PT, R74, 0x1, PT ;  /* 0x000000014a00780c */ /* 0x000fe20003f65270 */
[----:B------:R-:W-:Y:S01]  /*4970*/  IMAD.HI.U32 R24, R77, R152, RZ ;  /* 0x000000984d187227 */ /* 0x000fe200078e00ff */
[----:B------:R-:W-:Y:S02]  /*4980*/  SHF.R.U32.HI R20, RZ, R153, R20 ;  /* 0x00000099ff147219 */ /* 0x000fe40000011614 */
[----:B------:R-:W-:Y:S01]  /*4990*/  SEL R3, R172, R21, !P0 ;  /* 0x00000015ac037207 */ /* 0x000fe20004000000 */
[----:B------:R-:W-:Y:S01]  /*49a0*/  IMAD.HI.U32 R21, R75, R71, RZ ;  /* 0x000000474b157227 */ /* 0x000fe200078e00ff */
[----:B------:R-:W-:Y:S02]  /*49b0*/  SEL R7, R167, R20, !P3 ;  /* 0x00000014a7077207 */ /* 0x000fe40005800000 */
[----:B------:R-:W-:Y:S01]  /*49c0*/  SHF.R.U32.HI R24, RZ, R153, R24 ;  /* 0x00000099ff187219 */ /* 0x000fe20000011618 */
[-C--:B------:R-:W-:Y:S04]  /*49d0*/  IMAD.HI.U32 R20, R3, R68.reuse, RZ ;  /* 0x0000004403147227 */ /* 0x080fe800078e00ff */
[----:B------:R-:W-:Y:S01]  /*49e0*/  IMAD.HI.U32 R22, R7, R68, RZ ;  /* 0x0000004407167227 */ /* 0x000fe200078e00ff */
[-C--:B------:R-:W-:Y:S02]  /*49f0*/  @P2 SHF.R.U32.HI R3, RZ, R69.reuse, R20 ;  /* 0x00000045ff032219 */ /* 0x080fe40000011614 */
[----:B------:R-:W-:Y:S02]  /*4a00*/  SHF.R.U32.HI R20, RZ, R170, R21 ;  /* 0x000000aaff147219 */ /* 0x000fe40000011615 */
[----:B------:R-:W-:Y:S01]  /*4a10*/  @P2 SHF.R.U32.HI R7, RZ, R69, R22 ;  /* 0x00000045ff072219 */ /* 0x000fe20000011616 */
[C---:B------:R-:W-:Y:S01]  /*4a20*/  IMAD R2, R72.reuse, R3, RZ ;  /* 0x0000000348027224 */ /* 0x040fe200078e02ff */
[----:B------:R-:W-:Y:S02]  /*4a30*/  SEL R5, R75, R20, !P0 ;  /* 0x000000144b057207 */ /* 0x000fe40004000000 */
[----:B------:R-:W-:Y:S01]  /*4a40*/  SEL R3, R77, R24, !P3 ;  /* 0x000000184d037207 */ /* 0x000fe20005800000 */
[----:B------:R-:W-:Y:S01]  /*4a50*/  IMAD R4, R72, R7, RZ ;  /* 0x0000000748047224 */ /* 0x000fe200078e02ff */
[C---:B------:R-:W-:Y:S01]  /*4a60*/  ISETP.GE.AND P0, PT, R5.reuse, R2, PT ;  /* 0x000000020500720c */ /* 0x040fe20003f06270 */
[----:B------:R-:W-:Y:S03]  /*4a70*/  IMAD.HI.U32 R6, R5, R68, RZ ;  /* 0x0000004405067227 */ /* 0x000fe600078e00ff */
[----:B------:R-:W-:Y:S01]  /*4a80*/  ISETP.GE.OR P0, PT, R3, R4, P0 ;  /* 0x000000040300720c */ /* 0x000fe20000706670 */
[----:B------:R-:W-:Y:S01]  /*4a90*/  IMAD.MOV R4, RZ, RZ, -R3 ;  /* 0x000000ffff047224 */ /* 0x000fe200078e0a03 */
[-C--:B------:R-:W-:Y:S03]  /*4aa0*/  SHF.R.U32.HI R6, RZ, R69.reuse, R6 ;  /* 0x00000045ff067219 */ /* 0x080fe60000011606 */
[----:B------:R-:W-:Y:S01]  /*4ab0*/  IMAD R77, R74, R4, R77 ;  /* 0x000000044a4d7224 */ /* 0x000fe200078e024d */
[----:B------:R-:W-:Y:S05]  /*4ac0*/  SEL R15, R5, R6, !P2 ;  /* 0x00000006050f7207 */ /* 0x000fea0005000000 */
[----:B------:R-:W-:Y:S02]  /*4ad0*/  IMAD.MOV R6, RZ, RZ, -R15 ;  /* 0x000000ffff067224 */ /* 0x000fe400078e0a0f */
[C---:B------:R-:W-:Y:S04]  /*4ae0*/  @!P0 IMAD.HI.U32 R2, R3.reuse, R68, RZ ;  /* 0x0000004403028227 */ /* 0x040fe800078e00ff */
[----:B------:R-:W-:Y:S01]  /*4af0*/  IMAD R6, R72, R6, R5 ;  /* 0x0000000648067224 */ /* 0x000fe200078e0205 */
[----:B------:R-:W-:Y:S04]  /*4b00*/  @!P0 SHF.R.U32.HI R2, RZ, R69, R2 ;  /* 0x00000045ff028219 */ /* 0x000fe80000011602 */
[----:B------:R-:W-:Y:S02]  /*4b10*/  @!P0 SEL R0, R3, R2, !P2 ;  /* 0x0000000203008207 */ /* 0x000fe40005000000 */
[----:B------:R-:W-:Y:S02]  /*4b20*/  IADD3 R2, PT, PT, -R5, RZ, RZ ;  /* 0x000000ff05027210 */ /* 0x000fe40007ffe1ff */
[----:B------:R-:W-:Y:S01]  /*4b30*/  @!P0 IADD3 R8, PT, PT, R15, -R0, RZ ;  /* 0x800000000f088210 */ /* 0x000fe20007ffe0ff */
[----:B------:R-:W-:Y:S02]  /*4b40*/  @!P0 IMAD R0, R7, R6, R0 ;  /* 0x0000000607008224 */ /* 0x000fe400078e0200 */
[----:B------:R-:W-:Y:S02]  /*4b50*/  IMAD R75, R70, R2, R75 ;  /* 0x00000002464b7224 */ /* 0x000fe400078e024b */
[----:B------:R-:W-:Y:S02]  /*4b60*/  @!P0 IMAD R5, R8, R72, R3 ;  /* 0x0000004808058224 */ /* 0x000fe400078e0203 */
[----:B------:R-:W-:Y:S04]  /*4b70*/  @!P0 IMAD.MOV.U32 R3, RZ, RZ, R0 ;  /* 0x000000ffff038224 */ /* 0x000fe800078e0000 */
[----:B------:R-:W-:Y:S02]  /*4b80*/  IMAD R77, R3, R74, R77 ;  /* 0x0000004a034d7224 */ /* 0x000fe400078e024d */
[----:B------:R-:W-:Y:S07]  /*4b90*/  IMAD R75, R5, R70, R75 ;  /* 0x00000046054b7224 */ /* 0x000fee00078e024b */
.L_x_80:
[----:B------:R-:W-:Y:S01]  /*4ba0*/  @!P1 IMAD.HI.U32 R0, R77, R12, RZ ;  /* 0x0000000c4d009227 */ /* 0x000fe200078e00ff */
[----:B-1----:R-:W-:Y:S01]  /*4bb0*/  @!P1 ISETP.NE.AND P0, PT, R10, 0x1, PT ;  /* 0x000000010a00980c */ /* 0x002fe20003f05270 */
[----:B------:R-:W-:Y:S01]  /*4bc0*/  ULOP3.LUT UP0, URZ, UR42, 0x1b0, URZ, 0xc0, !UPT ;  /* 0x000001b02aff7892 */ /* 0x000fe2000f80c0ff */
[----:B------:R-:W-:Y:S01]  /*4bd0*/  @!P1 ISETP.NE.AND P2, PT, R9, 0x1, PT ;  /* 0x000000010900980c */ /* 0x000fe20003f45270 */
[----:B------:R-:W-:Y:S01]  /*4be0*/  @!P1 IMAD.HI.U32 R3, R75, R11, RZ ;  /* 0x0000000b4b039227 */ /* 0x000fe200078e00ff */
[----:B------:R-:W-:Y:S02]  /*4bf0*/  @!P1 SHF.R.U32.HI R0, RZ, R13, R0 ;  /* 0x0000000dff009219 */ /* 0x000fe40000011600 */
[----:B------:R-:W-:Y:S01]  /*4c00*/  @P4 SHF.R.U32.HI R171, RZ, 0x10, R17 ;  /* 0x00000010ffab4819 */ /* 0x000fe20000011611 */
[----:B------:R-:W-:Y:S01]  /*4c10*/  VIADD R181, R181, 0x1 ;  /* 0x00000001b5b57836 */ /* 0x000fe20000000000 */
[----:B------:R-:W-:Y:S02]  /*4c20*/  @!P1 SHF.R.U32.HI R2, RZ, R14, R3 ;  /* 0x0000000eff029219 */ /* 0x000fe40000011603 */
[----:B------:R-:W-:Y:S02]  /*4c30*/  @!P1 SEL R3, R77, R0, !P2 ;  /* 0x000000004d039207 */ /* 0x000fe40005000000 */
[----:B------:R-:W-:Y:S05]  /*4c40*/  @!P1 SEL R2, R75, R2, !P0 ;  /* 0x000000024b029207 */ /* 0x000fea0004000000 */
[----:B------:R-:W-:Y:S02]  /*4c50*/  @!P1 IMAD.IADD R0, R2, 0x1, -R3 ;  /* 0x0000000102009824 */ /* 0x000fe400078e0a03 */
[----:B------:R-:W-:Y:S02]  /*4c60*/  @!P1 IMAD.IADD R2, R3, 0x1, -R2 ;  /* 0x0000000103029824 */ /* 0x000fe400078e0a02 */
[----:B------:R-:W-:Y:S02]  /*4c70*/  @!P1 IMAD R77, R0, R9, R77 ;  /* 0x00000009004d9224 */ /* 0x000fe400078e024d */
[----:B------:R-:W-:Y:S01]  /*4c80*/  @!P1 IMAD R75, R2, R10, R75 ;  /* 0x0000000a024b9224 */ /* 0x000fe200078e024b */
[----:B------:R-:W-:Y:S06]  /*4c90*/  BRA.U !UP0, `(.L_x_81) ;  /* 0x0000000108407547 */ /* 0x000fec000b800000 */
[----:B------:R-:W1:Y:S01]  /*4ca0*/  LDCU.64 UR8, c[0x4][0x80] ;  /* 0x01001000ff0877ac */ /* 0x000e620008000a00 */
[----:B------:R-:W-:Y:S01]  /*4cb0*/  MOV R3, 0x0 ;  /* 0x0000000000037802 */ /* 0x000fe20000000f00 */
[----:B------:R-:W-:Y:S02]  /*4cc0*/  HFMA2 R12, -RZ, RZ, 0, 5.9604644775390625e-08 ;  /* 0x00000001ff0c7431 */ /* 0x000fe400000001ff */
[----:B------:R-:W-:Y:S02]  /*4cd0*/  IMAD.MOV.U32 R8, RZ, RZ, 0x70 ;  /* 0x00000070ff087424 */ /* 0x000fe400078e00ff */
[----:B------:R-:W-:Y:S01]  /*4ce0*/  IMAD.MOV.U32 R13, RZ, RZ, RZ ;  /* 0x000000ffff0d7224 */ /* 0x000fe200078e00ff */
[----:B------:R-:W2:Y:S01]  /*4cf0*/  LDCU.64 UR6, c[0x4][0x88] ;  /* 0x01001100ff0677ac */ /* 0x000ea20008000a00 */
[----:B------:R-:W3:Y:S01]  /*4d00*/  LDC.64 R2, c[0x4][R3] ;  /* 0x0100000003027b82 */ /* 0x000ee20000000a00 */
[----:B------:R-:W4:Y:S01]  /*4d10*/  LDCU.64 UR4, c[0x4][0x8] ;  /* 0x01000100ff0477ac */ /* 0x000f220008000a00 */
[----:B-1----:R-:W-:Y:S01]  /*4d20*/  MOV R5, UR9 ;  /* 0x0000000900057c02 */ /* 0x002fe20008000f00 */
[----:B------:R-:W-:Y:S01]  /*4d30*/  IMAD.U32 R4, RZ, RZ, UR8 ;  /* 0x00000008ff047e24 */ /* 0x000fe2000f8e00ff */
[----:B--2---:R-:W-:Y:S01]  /*4d40*/  MOV R7, UR7 ;  /* 0x0000000700077c02 */ /* 0x004fe20008000f00 */
[----:B------:R-:W-:Y:S01]  /*4d50*/  IMAD.U32 R6, RZ, RZ, UR6 ;  /* 0x00000006ff067e24 */ /* 0x000fe2000f8e00ff */
[----:B----4-:R-:W-:Y:S01]  /*4d60*/  MOV R11, UR5 ;  /* 0x00000005000b7c02 */ /* 0x010fe20008000f00 */
[----:B------:R-:W-:Y:S02]  /*4d70*/  IMAD.U32 R10, RZ, RZ, UR4 ;  /* 0x00000004ff0a7e24 */ /* 0x000fe4000f8e00ff */
[----:B------:R-:W-:Y:S07]  /*4d80*/  LEPC R20, `(.L_x_81) ;  /* 0x000000001014794e */ /* 0x000fee0000000000 */
[----:B---3-5:R-:W-:Y:S05]  /*4d90*/  CALL.ABS.NOINC R2 ;  /* 0x0000000002007343 */ /* 0x028fea0003c00000 */
.L_x_81:
[----:B------:R-:W-:Y:S01]  /*4da0*/  LOP3.LUT P0, RZ, R179, 0x1b0, RZ, 0xc0, !PT ;  /* 0x000001b0b3ff7812 */ /* 0x000fe2000780c0ff */
[----:B------:R-:W-:Y:S11]  /*4db0*/  BSSY.RECONVERGENT B6, `(.L_x_82) ;  /* 0x0000013000067945 */ /* 0x000ff60003800200 */
[----:B------:R-:W-:Y:S01]  /*4dc0*/  @!UPT UIADD3 URZ, UPT, UPT, URZ, URZ, URZ ;  /* 0x000000fffffff290 */ /* 0x000fe2000fffe0ff */
[----:B------:R-:W-:Y:S05]  /*4dd0*/  @!P0 BRA `(.L_x_83) ;  /* 0x0000000000408947 */ /* 0x000fea0003800000 */
        /* <DEDUP_REMOVED lines=16> */
.L_x_83:
[----:B------:R-:W-:Y:S05]  /*4ee0*/  BSYNC.RECONVERGENT B6 ;  /* 0x0000000000067941 */ /* 0x000fea0003800200 */
.L_x_82:
[----:B------:R-:W-:Y:S01]  /*4ef0*/  ISETP.NE.U32.AND P3, PT, R150, RZ, PT ;  /* 0x000000ff9600720c */ /* 0x000fe20003f65070 */
[----:B------:R-:W-:Y:S01]  /*4f00*/  UISETP.NE.AND UP1, UPT, UR44, URZ, UPT ;  /* 0x000000ff2c00728c */ /* 0x000fe2000bf25270 */
[----:B------:R-:W-:Y:S02]  /*4f10*/  ISETP.NE.U32.AND P4, PT, R146, RZ, PT ;  /* 0x000000ff9200720c */ /* 0x000fe40003f85070 */
[----:B------:R-:W-:Y:S02]  /*4f20*/  ISETP.NE.AND.EX P3, PT, R151, RZ, PT, P3 ;  /* 0x000000ff9700720c */ /* 0x000fe40003f65330 */
[----:B------:R-:W-:Y:S02]  /*4f30*/  PLOP3.LUT P1, PT, PT, PT, PT, 0x8, 0x80 ;  /* 0x000000000080781c */ /* 0x000fe40003f2e170 */
[----:B------:R-:W-:Y:S02]  /*4f40*/  PLOP3.LUT P0, PT, PT, PT, UP1, 0x80, 0x8 ;  /* 0x000000000008781c */ /* 0x000fe40003f0f018 */
[----:B------:R-:W-:Y:S02]  /*4f50*/  ISETP.NE.AND.EX P4, PT, R147, RZ, PT, P4 ;  /* 0x000000ff9300720c */ /* 0x000fe40003f85340 */
[----:B------:R-:W1:Y:S09]  /*4f60*/  @UP1 LDCU.64 UR4, c[0x0][0x888] ;  /* 0x00011100ff0417ac */ /* 0x000e720008000a00 */
[----:B------:R-:W-:Y:S01]  /*4f70*/  @P0 PLOP3.LUT P1, PT, P3, PT, PT, 0x80, 0x8 ;  /* 0x000000000008081c */ /* 0x000fe20001f2f070 */
[----:B-1----:R-:W-:Y:S04]  /*4f80*/  @UP1 UISETP.NE.U32.AND UP0, UPT, UR4, URZ, UPT ;  /* 0x000000ff0400128c */ /* 0x002fe8000bf05070 */
[----:B------:R-:W-:Y:S04]  /*4f90*/  @UP1 UISETP.NE.AND.EX UP0, UPT, UR5, URZ, UPT, UP0 ;  /* 0x000000ff0500128c */ /* 0x000fe8000bf05300 */
[----:B------:R-:W-:Y:S01]  /*4fa0*/  @UP1 USEL UR4, URZ, 0xffffffff, UP0 ;  /* 0xffffffffff041887 */ /* 0x000fe20008000000 */
[----:B------:R-:W-:Y:S11]  /*4fb0*/  @!P3 BRA `(.L_x_84) ;  /* 0x00000000002cb947 */ /* 0x000ff60003800000 */
[----:B------:R-:W-:Y:S01]  /*4fc0*/  ISETP.NE.U32.AND P2, PT, R148, RZ, PT ;  /* 0x000000ff9400720c */ /* 0x000fe20003f45070 */
[----:B------:R-:W-:Y:S03]  /*4fd0*/  IMAD.MOV.U32 R164, RZ, RZ, 0x1 ;  /* 0x00000001ffa47424 */ /* 0x000fe600078e00ff */
[----:B------:R-:W-:Y:S11]  /*4fe0*/  ISETP.NE.AND.EX P2, PT, R149, RZ, PT, P2 ;  /* 0x000000ff9500720c */ /* 0x000ff60003f45320 */
[----:B------:R-:W-:Y:S02]  /*4ff0*/  @!UPT UIADD3 URZ, UPT, UPT, URZ, URZ, URZ ;  /* 0x000000fffffff290 */ /* 0x000fe4000fffe0ff */
[----:B------:R-:W1:Y:S01]  /*5000*/  @P2 LDC.64 R2, c[0x0][0x888] ;  /* 0x00022200ff022b82 */ /* 0x000e620000000a00 */
[----:B------:R-:W-:Y:S04]  /*5010*/  @P2 IMAD R0, R150, UR36, RZ ;  /* 0x0000002496002c24 */ /* 0x000fe8000f8e02ff */
[----:B-1----:R-:W-:Y:S04]  /*5020*/  @P2 IMAD.WIDE R2, R0, 0x4, R2 ;  /* 0x0000000400022825 */ /* 0x002fe800078e0202 */
[----:B------:R-:W-:Y:S01]  /*5030*/  HFMA2 R0, -RZ, RZ, 0, 5.9604644775390625e-08 ;  /* 0x00000001ff007431 */ /* 0x000fe200000001ff */
[----:B-----5:R1:W5:Y:S04]  /*5040*/  @P2 LDG.E R81, desc[UR40][R2.64] ;  /* 0x0000002802512981 */ /* 0x020368000c1e1900 */
[----:B------:R-:W-:Y:S01]  /*5050*/  @!P2 PRMT R164, R0, 0x7610, R164 ;  /* 0x0000761000a4a816 */ /* 0x000fe200000000a4 */
[----:B-1----:R-:W2:Y:S06]  /*5060*/  @!P2 LDC R81, c[0x0][0x880] ;  /* 0x00022000ff51ab82 */ /* 0x002eac0000000800 */
.L_x_84:
[----:B------:R-:W-:Y:S05]  /*5070*/  @!P4 BRA `(.L_x_85) ;  /* 0x000000000020c947 */ /* 0x000fea0003800000 */
[----:B------:R-:W-:Y:S04]  /*5080*/  ISETP.NE.U32.AND P2, PT, R144, RZ, PT ;  /* 0x000000ff9000720c */ /* 0x000fe80003f45070 */
[----:B------:R-:W-:Y:S11]  /*5090*/  ISETP.NE.AND.EX P2, PT, R145, RZ, PT, P2 ;  /* 0x000000ff9100720c */ /* 0x000ff60003f45320 */
[----:B------:R-:W-:Y:S02]  /*50a0*/  @!UPT UIADD3 URZ, UPT, UPT, URZ, URZ, URZ ;  /* 0x000000fffffff290 */ /* 0x000fe4000fffe0ff */
[----:B------:R-:W1:Y:S01]  /*50b0*/  @P2 LDC.64 R2, c[0x0][0x8a8] ;  /* 0x00022a00ff022b82 */ /* 0x000e620000000a00 */
[----:B------:R-:W-:Y:S04]  /*50c0*/  @P2 IMAD R0, R146, UR36, RZ ;  /* 0x0000002492002c24 */ /* 0x000fe8000f8e02ff */
[----:B-1----:R-:W-:Y:S05]  /*50d0*/  @P2 IMAD.WIDE R2, R0, 0x4, R2 ;  /* 0x0000000400022825 */ /* 0x002fea00078e0202 */
[----:B-----5:R1:W5:Y:S02]  /*50e0*/  @P2 LDG.E R78, desc[UR40][R2.64] ;  /* 0x00000028024e2981 */ /* 0x020364000c1e1900 */
[----:B-1----:R-:W3:Y:S02]  /*50f0*/  @!P2 LDC R78, c[0x0][0x8a0] ;  /* 0x00022800ff4eab82 */ /* 0x002ee40000000800 */
.L_x_85:
[----:B--2--5:R-:W-:Y:S01]  /*5100*/  @P0 FSETP.NEU.AND P4, PT, R81, RZ, PT ;  /* 0x000000ff5100020b */ /* 0x024fe20003f8d000 */
[----:B------:R-:W-:Y:S01]  /*5110*/  IMAD.U32 R0, RZ, RZ, UR4 ;  /* 0x00000004ff007e24 */ /* 0x000fe2000f8e00ff */
[----:B------:R-:W-:Y:S01]  /*5120*/  @P0 LOP3.LUT P2, RZ, R164, 0xff, RZ, 0xc0, !PT ;  /* 0x000000ffa4ff0812 */ /* 0x000fe2000784c0ff */
[----:B------:R-:W-:Y:S01]  /*5130*/  BSSY B1, `(.L_x_86) ;  /* 0x000003d000017945 */ /* 0x000fe20003800000 */
[----:B------:R-:W-:Y:S01]  /*5140*/  @P0 SEL R3, RZ, 0xffffffff, P4 ;  /* 0xffffffffff030807 */ /* 0x000fe20002000000 */
[C---:B------:R-:W-:Y:S01]  /*5150*/  IMAD R64, R76.reuse, 0x40, R79 ;  /* 0x000000404c407824 */ /* 0x040fe200078e024f */
[----:B------:R-:W-:Y:S02]  /*5160*/  LEA R156, R76, UR43, 0x3 ;  /* 0x0000002b4c9c7c11 */ /* 0x000fe4000f8e18ff */
[----:B------:R-:W-:Y:S02]  /*5170*/  CS2R R86, SRZ ;  /* 0x0000000000567805 */ /* 0x000fe4000001ff00 */
[----:B------:R-:W-:Y:S02]  /*5180*/  @P1 SEL R3, R0, R3, !P2 ;  /* 0x0000000300031207 */ /* 0x000fe40005000000 */
[----:B------:R-:W-:Y:S02]  /*5190*/  CS2R R84, SRZ ;  /* 0x0000000000547805 */ /* 0x000fe4000001ff00 */
[----:B------:R-:W-:Y:S02]  /*51a0*/  SHF.L.U32 R5, R175, 0x1f, RZ ;  /* 0x0000001faf057819 */ /* 0x000fe400000006ff */
[----:B------:R-:W-:Y:S02]  /*51b0*/  CS2R R90, SRZ ;  /* 0x00000000005a7805 */ /* 0x000fe4000001ff00 */
[----:B------:R-:W-:Y:S02]  /*51c0*/  @P0 LOP3.LUT R3, R3, 0x1, RZ, 0xc0, !PT ;  /* 0x0000000103030812 */ /* 0x000fe400078ec0ff */
[----:B------:R-:W-:Y:S02]  /*51d0*/  CS2R R88, SRZ ;  /* 0x0000000000587805 */ /* 0x000fe4000001ff00 */
[----:B------:R-:W-:Y:S02]  /*51e0*/  PLOP3.LUT P5, PT, PT, PT, PT, 0x8, 0x80 ;  /* 0x000000000080781c */ /* 0x000fe40003fae170 */
[----:B------:R-:W-:Y:S02]  /*51f0*/  CS2R R98, SRZ ;  /* 0x0000000000627805 */ /* 0x000fe4000001ff00 */
[----:B------:R-:W-:Y:S02]  /*5200*/  ISETP.NE.U32.OR P1, PT, R3, 0x1, !P0 ;  /* 0x000000010300780c */ /* 0x000fe40004725470 */
[----:B------:R-:W-:Y:S02]  /*5210*/  CS2R R96, SRZ ;  /* 0x0000000000607805 */ /* 0x000fe4000001ff00 */
[----:B------:R-:W-:Y:S02]  /*5220*/  CS2R R94, SRZ ;  /* 0x00000000005e7805 */ /* 0x000fe4000001ff00 */
[----:B------:R-:W-:Y:S07]  /*5230*/  CS2R R92, SRZ ;  /* 0x00000000005c7805 */ /* 0x000fee000001ff00 */
[----:B------:R-:W-:Y:S04]  /*5240*/  @P1 SHF.L.U32 R2, R173, 0x1f, RZ ;  /* 0x0000001fad021819 */ /* 0x000fe800000006ff */
[----:B------:R-:W1:Y:S01]  /*5250*/  @P1 SYNCS.PHASECHK.TRANS64.TRYWAIT P0, [UR43+0x60], R2 ;  /* 0x00006002ff0015a7 */ /* 0x000e62000800112b */
[----:B------:R2:W4:Y:S01]  /*5260*/  SYNCS.PHASECHK.TRANS64.TRYWAIT P4, [R156+URZ+0xa0], R5 ;  /* 0x0000a0059c0075a7 */ /* 0x00052200080811ff */
[----:B-1----:R-:W-:Y:S01]  /*5270*/  @P1 PLOP3.LUT P5, PT, P0, PT, PT, 0x8, 0x80 ;  /* 0x000000000080181c */ /* 0x002fe200007ae170 */
[----:B------:R-:W-:Y:S01]  /*5280*/  @!UPT UIADD3 URZ, UPT, UPT, URZ, URZ, URZ ;  /* 0x000000fffffff290 */ /* 0x000fe2000fffe0ff */
[----:B--2-4-:R-:W-:Y:S11]  /*5290*/  @!P1 BRA `(.L_x_87) ;  /* 0x0000000000989947 */ /* 0x014ff60003800000 */
[----:B------:R-:W-:Y:S01]  /*52a0*/  ISETP.NE.U32.AND P0, PT, RZ, UR38, PT ;  /* 0x00000026ff007c0c */ /* 0x000fe2000bf05070 */
[----:B------:R-:W-:Y:S01]  /*52b0*/  BSSY B0, `(.L_x_88) ;  /* 0x0000016000007945 */ /* 0x000fe20003800000 */
[----:B------:R-:W-:Y:S02]  /*52c0*/  FSETP.NEU.AND P2, PT, R81, RZ, PT ;  /* 0x000000ff5100720b */ /* 0x000fe40003f4d000 */
[----:B------:R-:W-:Y:S02]  /*52d0*/  CS2R R94, SRZ ;  /* 0x00000000005e7805 */ /* 0x000fe4000001ff00 */
[----:B------:R-:W-:Y:S02]  /*52e0*/  ISETP.NE.AND.EX P0, PT, RZ, UR39, PT, P0 ;  /* 0x00000027ff007c0c */ /* 0x000fe4000bf05300 */
[----:B------:R-:W-:Y:S02]  /*52f0*/  CS2R R92, SRZ ;  /* 0x00000000005c7805 */ /* 0x000fe4000001ff00 */
[----:B------:R-:W-:Y:S02]  /*5300*/  LOP3.LUT P1, RZ, R164, 0xff, RZ, 0xc0, !PT ;  /* 0x000000ffa4ff7812 */ /* 0x000fe4000782c0ff */
[----:B------:R-:W-:Y:S02]  /*5310*/  CS2R R98, SRZ ;  /* 0x0000000000627805 */ /* 0x000fe4000001ff00 */
[----:B------:R-:W-:Y:S02]  /*5320*/  SEL R0, RZ, 0xffffffff, P2 ;  /* 0xffffffffff007807 */ /* 0x000fe40001000000 */
[----:B------:R-:W-:Y:S02]  /*5330*/  CS2R R96, SRZ ;  /* 0x0000000000607805 */ /* 0x000fe4000001ff00 */
[----:B------:R-:W-:Y:S02]  /*5340*/  SEL R3, RZ, 0xffffffff, P0 ;  /* 0xffffffffff037807 */ /* 0x000fe40000000000 */
[----:B------:R-:W-:Y:S02]  /*5350*/  CS2R R90, SRZ ;  /* 0x00000000005a7805 */ /* 0x000fe4000001ff00 */
[----:B------:R-:W-:Y:S02]  /*5360*/  CS2R R88, SRZ ;  /* 0x0000000000587805 */ /* 0x000fe4000001ff00 */
[----:B------:R-:W-:Y:S02]  /*5370*/  CS2R R86, SRZ ;  /* 0x0000000000567805 */ /* 0x000fe4000001ff00 */
[----:B------:R-:W-:Y:S02]  /*5380*/  @P3 SEL R0, R3, R0, !P1 ;  /* 0x0000000003003207 */ /* 0x000fe40004800000 */
[----:B------:R-:W-:Y:S02]  /*5390*/  CS2R R84, SRZ ;  /* 0x0000000000547805 */ /* 0x000fe4000001ff00 */
[----:B------:R-:W-:Y:S04]  /*53a0*/  LOP3.LUT R0, R0, 0x1, RZ, 0xc0, !PT ;  /* 0x0000000100007812 */ /* 0x000fe800078ec0ff */
[----:B------:R-:W-:Y:S01]  /*53b0*/  ISETP.NE.U32.AND P0, PT, R0, 0x1, PT ;  /* 0x000000010000780c */ /* 0x000fe20003f05070 */
[----:B------:R-:W-:Y:S01]  /*53c0*/  @!UPT UIADD3 URZ, UPT, UPT, URZ, URZ, URZ ;  /* 0x000000fffffff290 */ /* 0x000fe2000fffe0ff */
[----:B------:R-:W-:Y:S11]  /*53d0*/  @!P5 BRA `(.L_x_89) ;  /* 0x00000000000cd947 */ /* 0x000ff60003800000 */
[----:B------:R-:W-:Y:S04]  /*53e0*/  SHF.L.U32 R3, R173, 0x1f, RZ ;  /* 0x0000001fad037819 */ /* 0x000fe800000006ff */
[----:B------:R-:W1:Y:S02]  /*53f0*/  SYNCS.PHASECHK.TRANS64.TRYWAIT P1, [UR43+0x60], R3 ;  /* 0x00006003ff0075a7 */ /* 0x000e64000802112b */
[----:B-1----:R-:W-:Y:S05]  /*5400*/  @!P1 BRA `(.L_x_90) ;  /* 0x0000001c00909947 */ /* 0x002fea0003800000 */
.L_x_89:
[----:B------:R-:W-:Y:S05]  /*5410*/  BSYNC B0 ;  /* 0x0000000000007941 */ /* 0x000fea0003800000 */
.L_x_88:
[----:B------:R2:W4:Y:S01]  /*5420*/  @P0 LDS.128 R92, [R168+UR43+0x200] ;  /* 0x0002002ba85c0984 */ /* 0x0005220008000c00 */
[----:B------:R-:W-:Y:S01]  /*5430*/  UIADD3 UR4, UPT, UPT, UR43, 0x68, URZ ;  /* 0x000000682b047890 */ /* 0x000fe2000fffe0ff */
[----:B------:R-:W-:Y:S02]  /*5440*/  LOP3.LUT R173, R173, 0x1, RZ, 0x3c, !PT ;  /* 0x00000001adad7812 */ /* 0x000fe400078e3cff */
[----:B------:R2:W1:Y:S01]  /*5450*/  @P0 LDS.128 R96, [R178+0x10] ;  /* 0x00001000b2600984 */ /* 0x0004620000000c00 */
[----:B------:R-:W-:Y:S03]  /*5460*/  UPRMT UR4, UR37, 0x654, UR4 ;  /* 0x0000065425047896 */ /* 0x000fe60008000004 */
[----:B------:R2:W1:Y:S04]  /*5470*/  @P0 LDS.128 R88, [R177+0x20] ;  /* 0x00002000b1580984 */ /* 0x0004680000000c00 */
[----:B------:R2:W1:Y:S01]  /*5480*/  @P0 LDS.128 R84, [R176+0x30] ;  /* 0x00003000b0540984 */ /* 0x0004620000000c00 */
[----:B------:R-:W-:Y:S01]  /*5490*/  @!PT LDS RZ, [RZ] ;  /* 0x00000000fffff984 */ /* 0x000fe20000000800 */
[----:B------:R-:W-:Y:S01]  /*54a0*/  @!PT LDS RZ, [RZ] ;  /* 0x00000000fffff984 */ /* 0x000fe20000000800 */
[----:B------:R-:W-:Y:S01]  /*54b0*/  @!PT LDS RZ, [RZ] ;  /* 0x00000000fffff984 */ /* 0x000fe20000000800 */
[----:B------:R-:W-:Y:S01]  /*54c0*/  @!PT LDS RZ, [RZ] ;  /* 0x00000000fffff984 */ /* 0x000fe20000000800 */
[----:B------:R5:W-:Y:S06]  /*54d0*/  MEMBAR.ALL.CTA ;  /* 0x0000000000007992 */ /* 0x000bec0000008000 */
[----:B-----5:R-:W5:Y:S02]  /*54e0*/  FENCE.VIEW.ASYNC.S ;  /* 0x00000000000073c6 */ /* 0x020f640000000000 */
[----:B-----5:R-:W-:Y:S01]  /*54f0*/  SYNCS.ARRIVE.TRANS64.RED.A1T0 RZ, [UR4], RZ ;  /* 0x000000ffffff79a7 */ /* 0x020fe20008100404 */
.L_x_87:
[----:B------:R-:W-:Y:S05]  /*5500*/  BSYNC B1 ;  /* 0x0000000000017941 */ /* 0x000fea0003800000 */
.L_x_86:
[----:B-1----:R-:W-:Y:S04]  /*5510*/  SHF.R.U32.HI R0, RZ, 0x15, R64 ;  /* 0x00000015ff007819 */ /* 0x002fe80000011640 */
[----:B------:R-:W-:Y:S01]  /*5520*/  LOP3.LUT P0, RZ, R0, 0x3, R169, 0x48, !PT ;  /* 0x0000000300ff7812 */ /* 0x000fe200078048a9 */
[----:B------:R-:W-:Y:S01]  /*5530*/  @!UPT UIADD3 URZ, UPT, UPT, URZ, URZ, URZ ;  /* 0x000000fffffff290 */ /* 0x000fe2000fffe0ff */
[----:B------:R-:W-:Y:S11]  /*5540*/  @P4 BRA `(.L_x_91) ;  /* 0x0000000000084947 */ /* 0x000ff60003800000 */
[----:B------:R-:W1:Y:S02]  /*5550*/  SYNCS.PHASECHK.TRANS64.TRYWAIT P1, [R156+URZ+0xa0], R5 ;  /* 0x0000a0059c0075a7 */ /* 0x000e6400080211ff */
[----:B-1----:R-:W-:Y:S05]  /*5560*/  @!P1 BRA `(.L_x_92) ;  /* 0x0000001c00509947 */ /* 0x002fea0003800000 */
.L_x_91:
[----:B------:R-:W-:Y:S05]  /*5570*/  @!P0 BRA `(.L_x_93) ;  /* 0x0000000000408947 */ /* 0x000fea0003800000 */
[----:B------:R-:W1:Y:S01]  /*5580*/  LDCU.64 UR8, c[0x4][0x70] ;  /* 0x01000e00ff0877ac */ /* 0x000e620008000a00 */
[----:B------:R-:W-:Y:S01]  /*5590*/  MOV R3, 0x0 ;  /* 0x0000000000037802 */ /* 0x000fe20000000f00 */
[----:B------:R-:W-:Y:S02]  /*55a0*/  HFMA2 R12, -RZ, RZ, 0, 5.9604644775390625e-08 ;  /* 0x00000001ff0c7431 */ /* 0x000fe400000001ff */
[----:B------:R-:W-:Y:S02]  /*55b0*/  IMAD.MOV.U32 R8, RZ, RZ, 0x192 ;  /* 0x00000192ff087424 */ /* 0x000fe400078e00ff */
[----:B------:R-:W-:Y:S01]  /*55c0*/  IMAD.MOV.U32 R13, RZ, RZ, RZ ;  /* 0x000000ffff0d7224 */ /* 0x000fe200078e00ff */
[----:B------:R-:W5:Y:S01]  /*55d0*/  LDCU.64 UR6, c[0x4][0x78] ;  /* 0x01000f00ff0677ac */ /* 0x000f620008000a00 */
[----:B------:R-:W2:Y:S01]  /*55e0*/  LDC.64 R2, c[0x4][R3] ;  /* 0x0100000003027b82 */ /* 0x000ea20000000a00 */
[----:B------:R-:W3:Y:S01]  /*55f0*/  LDCU.64 UR4, c[0x4][0x10] ;  /* 0x01000200ff0477ac */ /* 0x000ee20008000a00 */
[----:B-1----:R-:W-:Y:S01]  /*5600*/  MOV R5, UR9 ;  /* 0x0000000900057c02 */ /* 0x002fe20008000f00 */
[----:B------:R-:W-:Y:S01]  /*5610*/  IMAD.U32 R4, RZ, RZ, UR8 ;  /* 0x00000008ff047e24 */ /* 0x000fe2000f8e00ff */
[----:B-----5:R-:W-:Y:S01]  /*5620*/  MOV R7, UR7 ;  /* 0x0000000700077c02 */ /* 0x020fe20008000f00 */
[----:B------:R-:W-:Y:S01]  /*5630*/  IMAD.U32 R6, RZ, RZ, UR6 ;  /* 0x00000006ff067e24 */ /* 0x000fe2000f8e00ff */
[----:B---3--:R-:W-:Y:S01]  /*5640*/  MOV R11, UR5 ;  /* 0x00000005000b7c02 */ /* 0x008fe20008000f00 */
[----:B------:R-:W-:Y:S02]  /*5650*/  IMAD.U32 R10, RZ, RZ, UR4 ;  /* 0x00000004ff0a7e24 */ /* 0x000fe4000f8e00ff */
[----:B------:R-:W-:Y:S07]  /*5660*/  LEPC R20, `(.L_x_93) ;  /* 0x000000001014794e */ /* 0x000fee0000000000 */
[----:B--2-4-:R-:W-:Y:S05]  /*5670*/  CALL.ABS.NOINC R2 ;  /* 0x0000000002007343 */ /* 0x014fea0003c00000 */
.L_x_93:
[----:B------:R-:W-:Y:S01]  /*5680*/  LOP3.LUT P0, RZ, R166, 0x60, RZ, 0xc0, !PT ;  /* 0x00000060a6ff7812 */ /* 0x000fe2000780c0ff */
[----:B------:R-:W-:Y:S05]  /*5690*/  WARPSYNC.ALL ;  /* 0x0000000000007948 */ /* 0x000fea0003800000 */
[----:B------:R-:W-:Y:S01]  /*56a0*/  R2UR UR4, R64 ;  /* 0x00000000400472ca */ /* 0x000fe200000e0000 */
[----:B------:R-:W-:Y:S01]  /*56b0*/  BSSY.RECONVERGENT B0, `(.L_x_94) ;  /* 0x0000121000007945 */ /* 0x000fe20003800200 */
[-C--:B----4-:R-:W-:Y:S02]  /*56c0*/  F2FP.F16.E4M3.UNPACK_B R82, R92.reuse ;  /* 0x0000005cff52723e */ /* 0x090fe400020006ff */
[----:B------:R-:W-:Y:S02]  /*56d0*/  F2FP.F16.E4M3.UNPACK_B R109, R92.H1 ;  /* 0x0000005cff6d723e */ /* 0x000fe400030006ff */
[-C--:B------:R-:W-:Y:S01]  /*56e0*/  F2FP.F16.E4M3.UNPACK_B R107, R93.reuse ;  /* 0x0000005dff6b723e */ /* 0x080fe200020006ff */
[--C-:B------:R-:W-:Y:S01]  /*56f0*/  HADD2.F32 R80, -RZ, R82.reuse.H0_H0 ;  /* 0x20000052ff507230 */ /* 0x100fe20000004100 */
[----:B------:R-:W-:Y:S01]  /*5700*/  F2FP.F16.E4M3.UNPACK_B R105, R93.H1 ;  /* 0x0000005dff69723e */ /* 0x000fe200030006ff */
[----:B------:R-:W-:Y:S01]  /*5710*/  HADD2.F32 R82, -RZ, R82.H1_H1 ;  /* 0x30000052ff527230 */ /* 0x000fe20000004100 */
[-C--:B------:R-:W-:Y:S01]  /*5720*/  F2FP.F16.E4M3.UNPACK_B R130, R84.reuse ;  /* 0x00000054ff82723e */ /* 0x080fe200020006ff */
[--C-:B------:R-:W-:Y:S01]  /*5730*/  HADD2.F32 R83, -RZ, R109.reuse.H0_H0 ;  /* 0x2000006dff537230 */ /* 0x100fe20000004100 */
[----:B------:R-:W-:Y:S01]  /*5740*/  F2FP.F16.E4M3.UNPACK_B R132, R84.H1 ;  /* 0x00000054ff84723e */ /* 0x000fe200030006ff */
[----:B------:R-:W3:Y:S01]  /*5750*/  LDTM.x64 R4, tmem[UR4] ;  /* 0x00000004000479ee */ /* 0x000ee20008340000 */
[----:B------:R-:W-:Y:S01]  /*5760*/  NOP ;  /* 0x0000000000007918 */ /* 0x000fe20000000000 */
[----:B------:R-:W-:Y:S01]  /*5770*/  R2UR UR5, R156 ;  /* 0x000000009c0572ca */ /* 0x000fe200000e0000 */
[--C-:B------:R-:W-:Y:S01]  /*5780*/  HADD2.F32 R129, -RZ, R130.reuse.H0_H0 ;  /* 0x20000082ff817230 */ /* 0x100fe20000004100 */
[----:B------:R-:W-:Y:S01]  /*5790*/  F2FP.F16.E4M3.UNPACK_B R93, R94 ;  /* 0x0000005eff5d723e */ /* 0x000fe200020006ff */
[----:B------:R-:W-:Y:S01]  /*57a0*/  HADD2.F32 R130, -RZ, R130.H1_H1 ;  /* 0x30000082ff827230 */ /* 0x000fe20000004100 */
[-C--:B------:R-:W-:Y:S01]  /*57b0*/  F2FP.F16.E4M3.UNPACK_B R134, R85.reuse ;  /* 0x00000055ff86723e */ /* 0x080fe200020006ff */
[----:B------:R-:W-:Y:S01]  /*57c0*/  HADD2.F32 R84, -RZ, R109.H1_H1 ;  /* 0x3000006dff547230 */ /* 0x000fe20000004100 */
[----:B------:R-:W-:Y:S01]  /*57d0*/  F2FP.F16.E4M3.UNPACK_B R136, R85.H1 ;  /* 0x00000055ff88723e */ /* 0x000fe200030006ff */
[--C-:B------:R-:W-:Y:S01]  /*57e0*/  HADD2.F32 R85, -RZ, R107.reuse.H0_H0 ;  /* 0x2000006bff557230 */ /* 0x100fe20000004100 */
[-C--:B------:R-:W-:Y:S01]  /*57f0*/  F2FP.F16.E4M3.UNPACK_B R138, R86.reuse ;  /* 0x00000056ff8a723e */ /* 0x080fe200020006ff */
[--C-:B------:R-:W-:Y:S01]  /*5800*/  HADD2.F32 R133, -RZ, R134.reuse.H0_H0 ;  /* 0x20000086ff857230 */ /* 0x100fe20000004100 */
[----:B------:R-:W-:Y:S01]  /*5810*/  F2FP.F16.E4M3.UNPACK_B R140, R86.H1 ;  /* 0x00000056ff8c723e */ /* 0x000fe200030006ff */
[----:B------:R-:W-:Y:S01]  /*5820*/  HADD2.F32 R86, -RZ, R107.H1_H1 ;  /* 0x3000006bff567230 */ /* 0x000fe20000004100 */
[----:B------:R-:W-:Y:S01]  /*5830*/  F2FP.F16.E4M3.UNPACK_B R142, R87 ;  /* 0x00000057ff8e723e */ /* 0x000fe200020006ff */
[----:B------:R-:W-:Y:S01]  /*5840*/  UIADD3 UR5, UPT, UPT, UR5, 0xc0, URZ ;  /* 0x000000c005057890 */ /* 0x000fe2000fffe0ff */
[----:B------:R-:W-:Y:S01]  /*5850*/  HADD2.F32 R134, -RZ, R134.H1_H1 ;  /* 0x30000086ff867230 */ /* 0x000fe20000004100 */
[----:B------:R-:W-:Y:S01]  /*5860*/  F2FP.F16.E4M3.UNPACK_B R114, R88 ;  /* 0x00000058ff72723e */ /* 0x000fe200020006ff */
[--C-:B------:R-:W-:Y:S01]  /*5870*/  HADD2.F32 R137, -RZ, R138.reuse.H0_H0 ;  /* 0x2000008aff897230 */ /* 0x100fe20000004100 */
[----:B------:R-:W-:Y:S01]  /*5880*/  UPRMT UR5, UR37, 0x654, UR5 ;  /* 0x0000065425057896 */ /* 0x000fe20008000005 */
[----:B------:R-:W-:Y:S01]  /*5890*/  HADD2.F32 R138, -RZ, R138.H1_H1 ;  /* 0x3000008aff8a7230 */ /* 0x000fe20000004100 */
[-C--:B------:R-:W-:Y:S01]  /*58a0*/  F2FP.F16.E4M3.UNPACK_B R118, R89.reuse ;  /* 0x00000059ff76723e */ /* 0x080fe200020006ff */
[--C-:B------:R-:W-:Y:S01]  /*58b0*/  HADD2.F32 R113, -RZ, R114.reuse.H0_H0 ;  /* 0x20000072ff717230 */ /* 0x100fe20000004100 */
[----:B------:R-:W-:Y:S01]  /*58c0*/  F2FP.F16.E4M3.UNPACK_B R120, R89.H1 ;  /* 0x00000059ff78723e */ /* 0x000fe200030006ff */
[C---:B---3--:R-:W-:Y:S01]  /*58d0*/  FMUL R4, R78.reuse, R4 ;  /* 0x000000044e047220 */ /* 0x048fe20000400000 */
[C---:B------:R-:W-:Y:S01]  /*58e0*/  FMUL R5, R78.reuse, R5 ;  /* 0x000000054e057220 */ /* 0x040fe20000400000 */
[C---:B------:R-:W-:Y:S01]  /*58f0*/  FMUL R8, R78.reuse, R8 ;  /* 0x000000084e087220 */ /* 0x040fe20000400000 */
[C---:B------:R-:W-:Y:S01]  /*5900*/  FMUL R9, R78.reuse, R9 ;  /* 0x000000094e097220 */ /* 0x040fe20000400000 */
[----:B------:R-:W-:Y:S01]  /*5910*/  SYNCS.ARRIVE.TRANS64.RED.A1T0 RZ, [UR5], RZ ;  /* 0x000000ffffff79a7 */ /* 0x000fe20008100405 */
[C---:B------:R-:W-:Y:S01]  /*5920*/  FFMA R4, R81.reuse, R80, R4 ;  /* 0x0000005051047223 */ /* 0x040fe20000000004 */
[C---:B------:R-:W-:Y:S01]  /*5930*/  FFMA R5, R81.reuse, R82, R5 ;  /* 0x0000005251057223 */ /* 0x040fe20000000005 */
[----:B------:R-:W-:Y:S02]  /*5940*/  HADD2.F32 R89, -RZ, R93.H0_H0 ;  /* 0x2000005dff597230 */ /* 0x000fe40000004100 */
[C---:B------:R-:W-:Y:S01]  /*5950*/  FMUL R12, R78.reuse, R12 ;  /* 0x0000000c4e0c7220 */ /* 0x040fe20000400000 */
        /* <DEDUP_REMOVED lines=11> */
[----:B------:R-:W-:Y:S02]  /*5a10*/  HADD2.F32 R114, -RZ, R114.H1_H1 ;  /* 0x30000072ff727230 */ /* 0x000fe40000004100 */
[C---:B------:R-:W-:Y:S01]  /*5a20*/  FMUL R32, R78.reuse, R36 ;  /* 0x000000244e207220 */ /* 0x040fe20000400000 */
[C---:B------:R-:W-:Y:S01]  /*5a30*/  FMUL R33, R78.reuse, R37 ;  /* 0x000000254e217220 */ /* 0x040fe20000400000 */
[--C-:B------:R-:W-:Y:S02]  /*5a40*/  HADD2.F32 R117, -RZ, R118.reuse.H0_H0 ;  /* 0x20000076ff757230 */ /* 0x100fe40000004100 */
[C---:B------:R-:W-:Y:S01]  /*5a50*/  FMUL R36, R78.reuse, R40 ;  /* 0x000000284e247220 */ /* 0x040fe20000400000 */
[----:B------:R-:W-:Y:S02]  /*5a60*/  HADD2.F32 R118, -RZ, R118.H1_H1 ;  /* 0x30000076ff767230 */ /* 0x000fe40000004100 */
        /* <DEDUP_REMOVED lines=8> */
[----:B------:R-:W-:Y:S01]  /*5af0*/  F2FP.F16.E4M3.UNPACK_B R92, R94.H1 ;  /* 0x0000005eff5c723e */ /* 0x000fe200030006ff */
[C---:B------:R-:W-:Y:S01]  /*5b00*/  FMUL R53, R78.reuse, R57 ;  /* 0x000000394e357220 */ /* 0x040fe20000400000 */
[C---:B------:R-:W-:Y:S01]  /*5b10*/  FMUL R56, R78.reuse, R60 ;  /* 0x0000003c4e387220 */ /* 0x040fe20000400000 */
[----:B------:R-:W-:Y:S01]  /*5b20*/  F2FP.F16.E4M3.UNPACK_B R141, R87.H1 ;  /* 0x00000057ff8d723e */ /* 0x000fe200030006ff */
[C---:B------:R-:W-:Y:S01]  /*5b30*/  FMUL R57, R78.reuse, R61 ;  /* 0x0000003d4e397220 */ /* 0x040fe20000400000 */
[----:B------:R-:W-:Y:S02]  /*5b40*/  HADD2.F32 R80, -RZ, R142.H1_H1 ;  /* 0x3000008eff507230 */ /* 0x000fe40000004100 */
[C---:B------:R-:W-:Y:S01]  /*5b50*/  FMUL R60, R78.reuse, R64 ;  /* 0x000000404e3c7220 */ /* 0x040fe20000400000 */
[----:B------:R-:W-:Y:S01]  /*5b60*/  F2FP.F16.E4M3.UNPACK_B R116, R88.H1 ;  /* 0x00000058ff74723e */ /* 0x000fe200030006ff */
[C---:B------:R-:W-:Y:S01]  /*5b70*/  FMUL R61, R78.reuse, R65 ;  /* 0x000000414e3d7220 */ /* 0x040fe20000400000 */
[C---:B------:R-:W-:Y:S01]  /*5b80*/  FMUL R6, R78.reuse, R6 ;  /* 0x000000064e067220 */ /* 0x040fe20000400000 */
[----:B------:R-:W-:Y:S01]  /*5b90*/  F2FP.F16.E4M3.UNPACK_B R94, R95 ;  /* 0x0000005fff5e723e */ /* 0x000fe200020006ff */
[C---:B------:R-:W-:Y:S01]  /*5ba0*/  FMUL R7, R78.reuse, R7 ;  /* 0x000000074e077220 */ /* 0x040fe20000400000 */
[--C-:B------:R-:W-:Y:S02]  /*5bb0*/  HADD2.F32 R87, -RZ, R105.reuse.H0_H0 ;  /* 0x20000069ff577230 */ /* 0x100fe40000004100 */
[C---:B------:R-:W-:Y:S01]  /*5bc0*/  FFMA R6, R81.reuse, R83, R6 ;  /* 0x0000005351067223 */ /* 0x040fe20000000006 */
[----:B------:R-:W-:Y:S01]  /*5bd0*/  F2FP.F16.E4M3.UNPACK_B R122, R90 ;  /* 0x0000005aff7a723e */ /* 0x000fe200020006ff */
[C---:B------:R-:W-:Y:S01]  /*5be0*/  FFMA R7, R81.reuse, R84, R7 ;  /* 0x0000005451077223 */ /* 0x040fe20000000007 */
[C---:B------:R-:W-:Y:S01]  /*5bf0*/  FFMA R8, R81.reuse, R85, R8 ;  /* 0x0000005551087223 */ /* 0x040fe20000000008 */
[----:B------:R-:W-:Y:S01]  /*5c00*/  F2FP.F16.E4M3.UNPACK_B R124, R90.H1 ;  /* 0x0000005aff7c723e */ /* 0x000fe200030006ff */
[----:B------:R-:W-:Y:S02]  /*5c10*/  HADD2.F32 R88, -RZ, R105.H1_H1 ;  /* 0x30000069ff587230 */ /* 0x000fe40000004100 */
[----:B------:R-:W-:Y:S01]  /*5c20*/  FFMA R9, R81, R86, R9 ;  /* 0x0000005651097223 */ /* 0x000fe20000000009 */
[----:B------:R-:W-:Y:S01]  /*5c30*/  F2FP.SATFINITE.E4M3.F32.PACK_AB_MERGE_C R156, R7, R6, RZ ;  /* 0x00000006079c723e */ /* 0x000fe200048070ff */
[----:B------:R-:W-:Y:S02]  /*5c40*/  HADD2.F32 R90, -RZ, R93.H1_H1 ;  /* 0x3000005dff5a7230 */ /* 0x000fe40000004100 */
[C---:B------:R-:W-:Y:S01]  /*5c50*/  FMUL R10, R78.reuse, R10 ;  /* 0x0000000a4e0a7220 */ /* 0x040fe20000400000 */
[--C-:B------:R-:W-:Y:S01]  /*5c60*/  HADD2.F32 R93, -RZ, R94.reuse.H0_H0 ;  /* 0x2000005eff5d7230 */ /* 0x100fe20000004100 */
[----:B------:R-:W-:Y:S01]  /*5c70*/  F2FP.SATFINITE.E4M3.F32.PACK_AB_MERGE_C R156, R5, R4, R156 ;  /* 0x00000004059c723e */ /* 0x000fe2000480709c */
[----:B------:R-:W-:Y:S02]  /*5c80*/  HADD2.F32 R94, -RZ, R94.H1_H1 ;  /* 0x3000005eff5e7230 */ /* 0x000fe40000004100 */
[C---:B------:R-:W-:Y:S01]  /*5c90*/  FFMA R10, R81.reuse, R87, R10 ;  /* 0x00000057510a7223 */ /* 0x040fe2000000000a */
[--C-:B------:R-:W-:Y:S02]  /*5ca0*/  HADD2.F32 R121, -RZ, R122.reuse.H0_H0 ;  /* 0x2000007aff797230 */ /* 0x100fe40000004100 */
[C---:B------:R-:W-:Y:S01]  /*5cb0*/  FMUL R11, R78.reuse, R11 ;  /* 0x0000000b4e0b7220 */ /* 0x040fe20000400000 */
[----:B------:R-:W-:Y:S01]  /*5cc0*/  F2FP.F16.E4M3.UNPACK_B R126, R91 ;  /* 0x0000005bff7e723e */ /* 0x000fe200020006ff */
[----:B------:R-:W-:Y:S01]  /*5cd0*/  HADD2.F32 R122, -RZ, R122.H1_H1 ;  /* 0x3000007aff7a7230 */ /* 0x000fe20000004100 */
[----:B------:R-:W-:Y:S01]  /*5ce0*/  F2FP.F16.E4M3.UNPACK_B R103, R95.H1 ;  /* 0x0000005fff67723e */ /* 0x000fe200030006ff */
[C---:B------:R-:W-:Y:S01]  /*5cf0*/  FFMA R11, R81.reuse, R88, R11 ;  /* 0x00000058510b7223 */ /* 0x040fe2000000000b */
[----:B------:R-:W-:Y:S01]  /*5d00*/  F2FP.F16.E4M3.UNPACK_B R128, R91.H1 ;  /* 0x0000005bff80723e */ /* 0x000fe200030006ff */
[----:B------:R-:W-:Y:S02]  /*5d10*/  HADD2.F32 R91, -RZ, R92.H0_H0 ;  /* 0x2000005cff5b7230 */ /* 0x000fe40000004100 */
[C---:B------:R-:W-:Y:S01]  /*5d20*/  FFMA R12, R81.reuse, R89, R12 ;  /* 0x00000059510c7223 */ /* 0x040fe2000000000c */
[----:B------:R-:W-:Y:S01]  /*5d30*/  FFMA R13, R81, R90, R13 ;  /* 0x0000005a510d7223 */ /* 0x000fe2000000000d */
[----:B------:R-:W-:Y:S01]  /*5d40*/  F2FP.SATFINITE.E4M3.F32.PACK_AB_MERGE_C R157, R11, R10, RZ ;  /* 0x0000000a0b9d723e */ /* 0x000fe200048070ff */
[--C-:B------:R-:W-:Y:S01]  /*5d50*/  HADD2.F32 R125, -RZ, R126.reuse.H0_H0 ;  /* 0x2000007eff7d7230 */ /* 0x100fe20000004100 */
[----:B------:R-:W-:Y:S01]  /*5d60*/  F2FP.F16.E4M3.UNPACK_B R101, R96 ;  /* 0x00000060ff65723e */ /* 0x000fe200020006ff */
[----:B------:R-:W-:Y:S01]  /*5d70*/  HADD2.F32 R126, -RZ, R126.H1_H1 ;  /* 0x3000007eff7e7230 */ /* 0x000fe20000004100 */
[----:B------:R-:W-:Y:S01]  /*5d80*/  F2FP.SATFINITE.E4M3.F32.PACK_AB_MERGE_C R157, R9, R8, R157 ;  /* 0x00000008099d723e */ /* 0x000fe2000480709d */
[----:B------:R-:W-:Y:S02]  /*5d90*/  HADD2.F32 R83, -RZ, R142.H0_H0 ;  /* 0x2000008eff537230 */ /* 0x000fe40000004100 */
[C---:B------:R-:W-:Y:S01]  /*5da0*/  FMUL R14, R78.reuse, R14 ;  /* 0x0000000e4e0e7220 */ /* 0x040fe20000400000 */
[----:B------:R-:W-:Y:S02]  /*5db0*/  HADD2.F32 R92, -RZ, R92.H1_H1 ;  /* 0x3000005cff5c7230 */ /* 0x000fe40000004100 */
[C---:B------:R-:W-:Y:S01]  /*5dc0*/  FMUL R15, R78.reuse, R15 ;  /* 0x0000000f4e0f7220 */ /* 0x040fe20000400000 */
[----:B------:R-:W-:Y:S01]  /*5dd0*/  F2FP.F16.E4M3.UNPACK_B R100, R96.H1 ;  /* 0x00000060ff64723e */ /* 0x000fe200030006ff */
[--C-:B------:R-:W-:Y:S02]  /*5de0*/  HADD2.F32 R95, -RZ, R103.reuse.H0_H0 ;  /* 0x20000067ff5f7230 */ /* 0x100fe40000004100 */
[C---:B------:R-:W-:Y:S01]  /*5df0*/  FFMA R14, R81.reuse, R91, R14 ;  /* 0x0000005b510e7223 */ /* 0x040fe2000000000e */
[C---:B------:R-:W-:Y:S01]  /*5e00*/  FFMA R15, R81.reuse, R92, R15 ;  /* 0x0000005c510f7223 */ /* 0x040fe2000000000f */
[C---:B------:R-:W-:Y:S01]  /*5e10*/  FFMA R16, R81.reuse, R93, R16 ;  /* 0x0000005d51107223 */ /* 0x040fe20000000010 */
[----:B------:R-:W-:Y:S01]  /*5e20*/  FFMA R17, R81, R94, R17 ;  /* 0x0000005e51117223 */ /* 0x000fe20000000011 */
[-C--:B------:R-:W-:Y:S01]  /*5e30*/  F2FP.F16.E4M3.UNPACK_B R102, R97.reuse ;  /* 0x00000061ff66723e */ /* 0x080fe200020006ff */
[----:B------:R-:W-:Y:S01]  /*5e40*/  HADD2.F32 R96, -RZ, R103.H1_H1 ;  /* 0x30000067ff607230 */ /* 0x000fe20000004100 */
[----:B------:R-:W-:Y:S01]  /*5e50*/  F2FP.SATFINITE.E4M3.F32.PACK_AB_MERGE_C R158, R15, R14, RZ ;  /* 0x0000000e0f9e723e */ /* 0x000fe200048070ff */
[C---:B------:R-:W-:Y:S01]  /*5e60*/  FMUL R18, R78.reuse, R18 ;  /* 0x000000124e127220 */ /* 0x040fe20000400000 */
[----:B------:R-:W-:Y:S01]  /*5e70*/  F2FP.F16.E4M3.UNPACK_B R104, R97.H1 ;  /* 0x00000061ff68723e */ /* 0x000fe200030006ff */
[--C-:B------:R-:W-:Y:S01]  /*5e80*/  HADD2.F32 R97, -RZ, R101.reuse.H0_H0 ;  /* 0x20000065ff617230 */ /* 0x100fe20000004100 */
[----:B------:R-:W-:Y:S01]  /*5e90*/  F2FP.SATFINITE.E4M3.F32.PACK_AB_MERGE_C R158, R13, R12, R158 ;  /* 0x0000000c0d9e723e */ /* 0x000fe2000480709e */
[C---:B------:R-:W-:Y:S01]  /*5ea0*/  FFMA R18, R81.reuse, R95, R18 ;  /* 0x0000005f51127223 */ /* 0x040fe20000000012 */
[----:B------:R-:W-:Y:S01]  /*5eb0*/  F2FP.F16.E4M3.UNPACK_B R110, R99 ;  /* 0x00000063ff6e723e */ /* 0x000fe200020006ff */
[C---:B------:R-:W-:Y:S01]  /*5ec0*/  FMUL R19, R78.reuse, R19 ;  /* 0x000000134e137220 */ /* 0x040fe20000400000 */
[----:B------:R-:W-:Y:S01]  /*5ed0*/  F2FP.F16.E4M3.UNPACK_B R112, R99.H1 ;  /* 0x00000063ff70723e */ /* 0x000fe200030006ff */
[----:B------:R-:W-:Y:S01]  /*5ee0*/  HADD2.F32 R99, -RZ, R101.H1_H1 ;  /* 0x30000065ff637230 */ /* 0x000fe20000004100 */
[-C--:B------:R-:W-:Y:S01]  /*5ef0*/  F2FP.F16.E4M3.UNPACK_B R106, R98.reuse ;  /* 0x00000062ff6a723e */ /* 0x080fe200020006ff */
[----:B------:R-:W-:Y:S01]  /*5f00*/  HADD2.F32 R101, -RZ, R102.H0_H0 ;  /* 0x20000066ff657230 */ /* 0x000fe20000004100 */
[----:B------:R-:W-:Y:S01]  /*5f10*/  F2FP.F16.E4M3.UNPACK_B R108, R98.H1 ;  /* 0x00000062ff6c723e */ /* 0x000fe200030006ff */
[----:B------:R-:W-:Y:S02]  /*5f20*/  HADD2.F32 R98, -RZ, R100.H0_H0 ;  /* 0x20000064ff627230 */ /* 0x000fe40000004100 */
[C---:B------:R-:W-:Y:S01]  /*5f30*/  FFMA R19, R81.reuse, R96, R19 ;  /* 0x0000006051137223 */ /* 0x040fe20000000013 */
[C---:B------:R-:W-:Y:S01]  /*5f40*/  FFMA R0, R81.reuse, R97, R0 ;  /* 0x0000006151007223 */ /* 0x040fe20000000000 */
[----:B------:R-:W-:Y:S01]  /*5f50*/  FFMA R2, R81, R99, R2 ;  /* 0x0000006351027223 */ /* 0x000fe20000000002 */
[----:B------:R-:W-:Y:S02]  /*5f60*/  HADD2.F32 R102, -RZ, R102.H1_H1 ;  /* 0x30000066ff667230 */ /* 0x000fe40000004100 */
[C---:B------:R-:W-:Y:S01]  /*5f70*/  FMUL R3, R78.reuse, R22 ;  /* 0x000000164e037220 */ /* 0x040fe20000400000 */
[----:B------:R-:W-:Y:S01]  /*5f80*/  HADD2.F32 R100, -RZ, R100.H1_H1 ;  /* 0x30000064ff647230 */ /* 0x000fe20000004100 */
[----:B------:R-:W-:Y:S01]  /*5f90*/  F2FP.SATFINITE.E4M3.F32.PACK_AB_MERGE_C R159, R19, R18, RZ ;  /* 0x00000012139f723e */ /* 0x000fe200048070ff */
[--C-:B------:R-:W-:Y:S02]  /*5fa0*/  HADD2.F32 R105, -RZ, R106.reuse.H0_H0 ;  /* 0x2000006aff697230 */ /* 0x100fe40000004100 */
[----:B------:R-:W-:Y:S01]  /*5fb0*/  FFMA R3, R81, R98, R3 ;  /* 0x0000006251037223 */ /* 0x000fe20000000003 */
[----:B------:R-:W-:Y:S01]  /*5fc0*/  HADD2.F32 R106, -RZ, R106.H1_H1 ;  /* 0x3000006aff6a7230 */ /* 0x000fe20000004100 */
[----:B------:R-:W-:Y:S01]  /*5fd0*/  F2FP.SATFINITE.E4M3.F32.PACK_AB_MERGE_C R159, R17, R16, R159 ;  /* 0x00000010119f723e */ /* 0x000fe2000480709f */
[----:B------:R-:W-:Y:S02]  /*5fe0*/  HADD2.F32 R109, -RZ, R110.H0_H0 ;  /* 0x2000006eff6d7230 */ /* 0x000fe40000004100 */
[C---:B------:R-:W-:Y:S01]  /*5ff0*/  FMUL R23, R78.reuse, R23 ;  /* 0x000000174e177220 */ /* 0x040fe20000400000 */
[--C-:B------:R-:W-:Y:S02]  /*6000*/  HADD2.F32 R103, -RZ, R104.reuse.H0_H0 ;  /* 0x20000068ff677230 */ /* 0x100fe40000004100 */
[C---:B------:R-:W-:Y:S01]  /*6010*/  FMUL R22, R78.reuse, R26 ;  /* 0x0000001a4e167220 */ /* 0x040fe20000400000 */
[----:B------:R-:W-:Y:S01]  /*6020*/  HADD2.F32 R104, -RZ, R104.H1_H1 ;  /* 0x30000068ff687230 */ /* 0x000fe20000004100 */
[----:B------:R1:W-:Y:S01]  /*6030*/  STS.128 [R168+UR43+0x2200], R156 ;  /* 0x0022009ca8007988 */ /* 0x0003e20008000c2b */
[C---:B------:R-:W-:Y:S01]  /*6040*/  FFMA R23, R81.reuse, R100, R23 ;  /* 0x0000006451177223 */ /* 0x040fe20000000017 */
[C---:B------:R-:W-:Y:S01]  /*6050*/  FFMA R20, R81.reuse, R101, R20 ;  /* 0x0000006551147223 */ /* 0x040fe20000000014 */
[C---:B------:R-:W-:Y:S01]  /*6060*/  FFMA R21, R81.reuse, R102, R21 ;  /* 0x0000006651157223 */ /* 0x040fe20000000015 */
[----:B------:R-:W-:Y:S01]  /*6070*/  FFMA R22, R81, R103, R22 ;  /* 0x0000006751167223 */ /* 0x000fe20000000016 */
[----:B------:R-:W-:Y:S01]  /*6080*/  HADD2.F32 R110, -RZ, R110.H1_H1 ;  /* 0x3000006eff6e7230 */ /* 0x000fe20000004100 */
[----:B------:R-:W-:Y:S01]  /*6090*/  F2FP.SATFINITE.E4M3.F32.PACK_AB_MERGE_C R161, R23, R3, RZ ;  /* 0x0000000317a1723e */ /* 0x000fe200048070ff */
[C---:B------:R-:W-:Y:S01]  /*60a0*/  FMUL R27, R78.reuse, R27 ;  /* 0x0000001b4e1b7220 */ /* 0x040fe20000400000 */
[--C-:B------:R-:W-:Y:S02]  /*60b0*/  HADD2.F32 R107, -RZ, R108.reuse.H0_H0 ;  /* 0x2000006cff6b7230 */ /* 0x100fe40000004100 */
[----:B------:R-:W-:Y:S01]  /*60c0*/  FMUL R26, R78, R30 ;  /* 0x0000001e4e1a7220 */ /* 0x000fe20000400000 */
[----:B------:R-:W-:Y:S01]  /*60d0*/  HADD2.F32 R108, -RZ, R108.H1_H1 ;  /* 0x3000006cff6c7230 */ /* 0x000fe20000004100 */
[----:B------:R-:W-:Y:S01]  /*60e0*/  F2FP.SATFINITE.E4M3.F32.PACK_AB_MERGE_C R160, R2, R0, R161 ;  /* 0x0000000002a0723e */ /* 0x000fe200048070a1 */
[C---:B------:R-:W-:Y:S01]  /*60f0*/  FFMA R27, R81.reuse, R104, R27 ;  /* 0x00000068511b7223 */ /* 0x040fe2000000001b */
[C---:B------:R-:W-:Y:S01]  /*6100*/  FFMA R24, R81.reuse, R105, R24 ;  /* 0x0000006951187223 */ /* 0x040fe20000000018 */
[C---:B------:R-:W-:Y:S01]  /*6110*/  FFMA R25, R81.reuse, R106, R25 ;  /* 0x0000006a51197223 */ /* 0x040fe20000000019 */
[----:B------:R-:W-:Y:S01]  /*6120*/  FFMA R26, R81, R107, R26 ;  /* 0x0000006b511a7223 */ /* 0x000fe2000000001a */
[C---:B------:R-:W-:Y:S01]  /*6130*/  FMUL R31, R78.reuse, R31 ;  /* 0x0000001f4e1f7220 */ /* 0x040fe20000400000 */
[--C-:B------:R-:W-:Y:S01]  /*6140*/  HADD2.F32 R111, -RZ, R112.reuse.H0_H0 ;  /* 0x20000070ff6f7230 */ /* 0x100fe20000004100 */
[----:B------:R-:W-:Y:S01]  /*6150*/  F2FP.SATFINITE.E4M3.F32.PACK_AB_MERGE_C R162, R27, R22, RZ ;  /* 0x000000161ba2723e */ /* 0x000fe200048070ff */
[----:B------:R-:W-:Y:S02]  /*6160*/  HADD2.F32 R112, -RZ, R112.H1_H1 ;  /* 0x30000070ff707230 */ /* 0x000fe40000004100 */
[C---:B------:R-:W-:Y:S01]  /*6170*/  FFMA R31, R81.reuse, R108, R31 ;  /* 0x0000006c511f7223 */ /* 0x040fe2000000001f */
[----:B------:R-:W-:Y:S01]  /*6180*/  FFMA R28, R81, R109, R28 ;  /* 0x0000006d511c7223 */ /* 0x000fe2000000001c */
[----:B------:R-:W-:Y:S01]  /*6190*/  F2FP.SATFINITE.E4M3.F32.PACK_AB_MERGE_C R161, R21, R20, R162 ;  /* 0x0000001415a1723e */ /* 0x000fe200048070a2 */
[----:B------:R-:W-:Y:S01]  /*61a0*/  FFMA R29, R81, R110, R29 ;  /* 0x0000006e511d7223 */ /* 0x000fe2000000001d */
[C---:B------:R-:W-:Y:S01]  /*61b0*/  FMUL R30, R78.reuse, R34 ;  /* 0x000000224e1e7220 */ /* 0x040fe20000400000 */
[----:B------:R-:W-:Y:S01]  /*61c0*/  F2FP.SATFINITE.E4M3.F32.PACK_AB_MERGE_C R163, R31, R26, RZ ;  /* 0x0000001a1fa3723e */ /* 0x000fe200048070ff */
[C---:B------:R-:W-:Y:S01]  /*61d0*/  FMUL R35, R78.reuse, R35 ;  /* 0x000000234e237220 */ /* 0x040fe20000400000 */
[--C-:B------:R-:W-:Y:S02]  /*61e0*/  HADD2.F32 R115, -RZ, R116.reuse.H0_H0 ;  /* 0x20000074ff737230 */ /* 0x100fe40000004100 */
[----:B------:R-:W-:Y:S01]  /*61f0*/  FFMA R30, R81, R111, R30 ;  /* 0x0000006f511e7223 */ /* 0x000fe2000000001e */
[----:B------:R-:W-:Y:S01]  /*6200*/  F2FP.SATFINITE.E4M3.F32.PACK_AB_MERGE_C R162, R25, R24, R163 ;  /* 0x0000001819a2723e */ /* 0x000fe200048070a3 */
[C---:B------:R-:W-:Y:S01]  /*6210*/  FFMA R35, R81.reuse, R112, R35 ;  /* 0x0000007051237223 */ /* 0x040fe20000000023 */
[C---:B------:R-:W-:Y:S01]  /*6220*/  FFMA R32, R81.reuse, R113, R32 ;  /* 0x0000007151207223 */ /* 0x040fe20000000020 */
[----:B------:R-:W-:Y:S01]  /*6230*/  FFMA R33, R81, R114, R33 ;  /* 0x0000007251217223 */ /* 0x000fe20000000021 */
[----:B------:R-:W-:Y:S02]  /*6240*/  HADD2.F32 R116, -RZ, R116.H1_H1 ;  /* 0x30000074ff747230 */ /* 0x000fe40000004100 */
        /* <DEDUP_REMOVED lines=9> */
[----:B------:R-:W-:Y:S01]  /*62e0*/  HADD2.F32 R120, -RZ, R120.H1_H1 ;  /* 0x30000078ff787230 */ /* 0x000fe20000004100 */
[----:B------:R1:W-:Y:S01]  /*62f0*/  STS.128 [R178+0x2010], R160 ;  /* 0x002010a0b2007388 */ /* 0x0003e20000000c00 */
[----:B------:R-:W-:Y:S01]  /*6300*/  F2FP.SATFINITE.E4M3.F32.PACK_AB_MERGE_C R184, R39, R34, RZ ;  /* 0x0000002227b8723e */ /* 0x000fe200048070ff */
[C---:B------:R-:W-:Y:S01]  /*6310*/  FMUL R38, R78.reuse, R42 ;  /* 0x0000002a4e267220 */ /* 0x040fe20000400000 */
[C---:B------:R-:W-:Y:S01]  /*6320*/  FMUL R43, R78.reuse, R43 ;  /* 0x0000002b4e2b7220 */ /* 0x040fe20000400000 */
[--C-:B------:R-:W-:Y:S01]  /*6330*/  HADD2.F32 R123, -RZ, R124.reuse.H0_H0 ;  /* 0x2000007cff7b7230 */ /* 0x100fe20000004100 */
[----:B------:R-:W-:Y:S01]  /*6340*/  F2FP.SATFINITE.E4M3.F32.PACK_AB_MERGE_C R184, R33, R32, R184 ;  /* 0x0000002021b8723e */ /* 0x000fe200048070b8 */
[C---:B------:R-:W-:Y:S01]  /*6350*/  FFMA R38, R81.reuse, R119, R38 ;  /* 0x0000007751267223 */ /* 0x040fe20000000026 */
        /* <DEDUP_REMOVED lines=12> */
[C---:B------:R-:W-:Y:S01]  /*6420*/  FFMA R45, R81.reuse, R126, R45 ;  /* 0x0000007e512d7223 */ /* 0x040fe2000000002d */
[----:B------:R-:W-:Y:S02]  /*6430*/  HADD2.F32 R128, -RZ, R128.H1_H1 ;  /* 0x30000080ff807230 */ /* 0x000fe40000004100 */
[C---:B------:R-:W-:Y:S01]  /*6440*/  FMUL R46, R78.reuse, R50 ;  /* 0x000000324e2e7220 */ /* 0x040fe20000400000 */
[C---:B------:R-:W-:Y:S01]  /*6450*/  FMUL R51, R78.reuse, R51 ;  /* 0x000000334e337220 */ /* 0x040fe20000400000 */
[--C-:B------:R-:W-:Y:S02]  /*6460*/  HADD2.F32 R131, -RZ, R132.reuse.H0_H0 ;  /* 0x20000084ff837230 */ /* 0x100fe40000004100 */
[C---:B------:R-:W-:Y:S01]  /*6470*/  FMUL R50, R78.reuse, R54 ;  /* 0x000000364e327220 */ /* 0x040fe20000400000 */
[C---:B------:R-:W-:Y:S01]  /*6480*/  FFMA R46, R81.reuse, R127, R46 ;  /* 0x0000007f512e7223 */ /* 0x040fe2000000002e */
[----:B------:R-:W-:Y:S02]  /*6490*/  HADD2.F32 R132, -RZ, R132.H1_H1 ;  /* 0x30000084ff847230 */ /* 0x000fe40000004100 */
[C---:B------:R-:W-:Y:S01]  /*64a0*/  FFMA R51, R81.reuse, R128, R51 ;  /* 0x0000008051337223 */ /* 0x040fe20000000033 */
[C---:B------:R-:W-:Y:S01]  /*64b0*/  FMUL R55, R78.reuse, R55 ;  /* 0x000000374e377220 */ /* 0x040fe20000400000 */
[C---:B------:R-:W-:Y:S01]  /*64c0*/  FFMA R48, R81.reuse, R129, R48 ;  /* 0x0000008151307223 */ /* 0x040fe20000000030 */
[C---:B------:R-:W-:Y:S01]  /*64d0*/  FFMA R49, R81.reuse, R130, R49 ;  /* 0x0000008251317223 */ /* 0x040fe20000000031 */
[--C-:B------:R-:W-:Y:S02]  /*64e0*/  HADD2.F32 R135, -RZ, R136.reuse.H0_H0 ;  /* 0x20000088ff877230 */ /* 0x100fe40000004100 */
[C---:B------:R-:W-:Y:S01]  /*64f0*/  FFMA R50, R81.reuse, R131, R50 ;  /* 0x0000008351327223 */ /* 0x040fe20000000032 */
[----:B------:R-:W-:Y:S02]  /*6500*/  HADD2.F32 R136, -RZ, R136.H1_H1 ;  /* 0x30000088ff887230 */ /* 0x000fe40000004100 */
[C---:B------:R-:W-:Y:S01]  /*6510*/  FMUL R54, R78.reuse, R58 ;  /* 0x0000003a4e367220 */ /* 0x040fe20000400000 */
        /* <DEDUP_REMOVED lines=16> */
[----:B------:R-:W-:Y:S01]  /*6620*/  FFMA R63, R81, R140, R63 ;  /* 0x0000008c513f7223 */ /* 0x000fe2000000003f */
[----:B------:R-:W-:Y:S01]  /*6630*/  FMUL R67, R78, R67 ;  /* 0x000000434e437220 */ /* 0x000fe20000400000 */
[----:B------:R-:W-:Y:S01]  /*6640*/  F2FP.SATFINITE.E4M3.F32.PACK_AB_MERGE_C R186, R47, R42, RZ ;  /* 0x0000002a2fba723e */ /* 0x000fe200048070ff */
[----:B------:R-:W-:Y:S01]  /*6650*/  FFMA R60, R81, R83, R60 ;  /* 0x00000053513c7223 */ /* 0x000fe2000000003c */
[----:B------:R-:W-:Y:S01]  /*6660*/  F2FP.SATFINITE.E4M3.F32.PACK_AB_MERGE_C R187, R51, R46, RZ ;  /* 0x0000002e33bb723e */ /* 0x000fe200048070ff */
[C---:B------:R-:W-:Y:S01]  /*6670*/  FFMA R61, R81.reuse, R80, R61 ;  /* 0x00000050513d7223 */ /* 0x040fe2000000003d */
[C---:B------:R-:W-:Y:S01]  /*6680*/  FFMA R62, R81.reuse, R85, R62 ;  /* 0x00000055513e7223 */ /* 0x040fe2000000003e */
[----:B------:R-:W-:Y:S01]  /*6690*/  FFMA R67, R81, R82, R67 ;  /* 0x0000005251437223 */ /* 0x000fe20000000043 */
[----:B------:R-:W-:Y:S02]  /*66a0*/  F2FP.SATFINITE.E4M3.F32.PACK_AB_MERGE_C R186, R41, R40, R186 ;  /* 0x0000002829ba723e */ /* 0x000fe400048070ba */
[----:B------:R-:W-:Y:S02]  /*66b0*/  F2FP.SATFINITE.E4M3.F32.PACK_AB_MERGE_C R187, R45, R44, R187 ;  /* 0x0000002c2dbb723e */ /* 0x000fe400048070bb */
[----:B------:R-:W-:Y:S02]  /*66c0*/  F2FP.SATFINITE.E4M3.F32.PACK_AB_MERGE_C R188, R55, R50, RZ ;  /* 0x0000003237bc723e */ /* 0x000fe400048070ff */
[----:B------:R-:W-:Y:S01]  /*66d0*/  F2FP.SATFINITE.E4M3.F32.PACK_AB_MERGE_C R189, R59, R54, RZ ;  /* 0x000000363bbd723e */ /* 0x000fe200048070ff */
[----:B------:R1:W-:Y:S01]  /*66e0*/  STS.128 [R177+0x2020], R184 ;  /* 0x002020b8b1007388 */ /* 0x0003e20000000c00 */
[----:B------:R-:W-:Y:S02]  /*66f0*/  F2FP.SATFINITE.E4M3.F32.PACK_AB_MERGE_C R190, R63, R58, RZ ;  /* 0x0000003a3fbe723e */ /* 0x000fe400048070ff */
[----:B------:R-:W-:Y:S02]  /*6700*/  F2FP.SATFINITE.E4M3.F32.PACK_AB_MERGE_C R182, R67, R62, RZ ;  /* 0x0000003e43b6723e */ /* 0x000fe400048070ff */
[----:B------:R-:W-:Y:S02]  /*6710*/  F2FP.SATFINITE.E4M3.F32.PACK_AB_MERGE_C R188, R49, R48, R188 ;  /* 0x0000003031bc723e */ /* 0x000fe400048070bc */
[----:B------:R-:W-:Y:S02]  /*6720*/  F2FP.SATFINITE.E4M3.F32.PACK_AB_MERGE_C R189, R53, R52, R189 ;  /* 0x0000003435bd723e */ /* 0x000fe400048070bd */
[----:B------:R-:W-:Y:S02]  /*6730*/  F2FP.SATFINITE.E4M3.F32.PACK_AB_MERGE_C R190, R57, R56, R190 ;  /* 0x0000003839be723e */ /* 0x000fe400048070be */
[----:B------:R-:W-:Y:S02]  /*6740*/  F2FP.SATFINITE.E4M3.F32.PACK_AB_MERGE_C R191, R61, R60, R182 ;  /* 0x0000003c3dbf723e */ /* 0x000fe400048070b6 */
[----:B------:R-:W-:Y:S03]  /*6750*/  IADD3 R76, PT, PT, R76, 0x1, RZ ;  /* 0x000000014c4c7810 */ /* 0x000fe60007ffe0ff */
[----:B------:R1:W-:Y:S01]  /*6760*/  STS.128 [R176+0x2030], R188 ;  /* 0x002030bcb0007388 */ /* 0x0003e20000000c00 */
[----:B------:R-:W-:Y:S01]  /*6770*/  @!PT LDS RZ, [RZ] ;  /* 0x00000000fffff984 */ /* 0x000fe20000000800 */
[----:B------:R-:W-:Y:S01]  /*6780*/  @!PT LDS RZ, [RZ] ;  /* 0x00000000fffff984 */ /* 0x000fe20000000800 */
[----:B------:R-:W-:Y:S01]  /*6790*/  @!PT LDS RZ, [RZ] ;  /* 0x00000000fffff984 */ /* 0x000fe20000000800 */
[----:B------:R-:W-:Y:S01]  /*67a0*/  @!PT LDS RZ, [RZ] ;  /* 0x00000000fffff984 */ /* 0x000fe20000000800 */
[----:B------:R3:W-:Y:S07]  /*67b0*/  MEMBAR.ALL.CTA ;  /* 0x0000000000007992 */ /* 0x0007ee0000008000 */
[----:B---3--:R-:W3:Y:S02]  /*67c0*/  FENCE.VIEW.ASYNC.S ;  /* 0x00000000000073c6 */ /* 0x008ee40000000000 */
[----:B---3--:R-:W-:Y:S06]  /*67d0*/  BAR.SYNC.DEFER_BLOCKING 0x1, 0x80 ;  /* 0x0042000000007b1d */ /* 0x008fec0000010000 */
[----:B------:R-:W-:Y:S05]  /*67e0*/  @P0 BRA `(.L_x_95) ;  /* 0x0000000000340947 */ /* 0x000fea0003800000 */
[----:B------:R-:W-:Y:S01]  /*67f0*/  UIADD3 UR12, UPT, UPT, UR43, 0x2200, URZ ;  /* 0x000022002b0c7890 */ /* 0x000fe2000fffe0ff */
[----:B------:R-:W-:Y:S01]  /*6800*/  R2UR UR9, R155 ;  /* 0x000000009b0972ca */ /* 0x000fe200000e0000 */
[----:B------:R-:W-:Y:S01]  /*6810*/  UIADD3 UR10, UP0, UPT, UR46, 0x680, URZ ;  /* 0x000006802e0a7890 */ /* 0x000fe2000ff1e0ff */
[----:B------:R-:W-:Y:S01]  /*6820*/  R2UR UR8, R165 ;  /* 0x00000000a50872ca */ /* 0x000fe200000e0000 */
[----:B------:R-:W-:Y:S02]  /*6830*/  UMOV UR7, UR36 ;  /* 0x0000002400077c82 */ /* 0x000fe40008000000 */
[----:B------:R-:W-:Y:S01]  /*6840*/  IMAD.U32 R179, RZ, RZ, UR12 ;  /* 0x0000000cffb37e24 */ /* 0x000fe2000f8e00ff */
[----:B------:R-:W-:Y:S04]  /*6850*/  UIADD3.X UR11, UPT, UPT, URZ, UR47, URZ, UP0, !UPT ;  /* 0x0000002fff0b7290 */ /* 0x000fe800087fe4ff */
[----:B------:R-:W-:Y:S03]  /*6860*/  R2UR UR4, R179 ;  /* 0x00000000b30472ca */ /* 0x000fe600000e0000 */
[----:B------:R-:W-:Y:S02]  /*6870*/  USHF.L.U32 UR5, UR9, 0x6, URZ ;  /* 0x0000000609057899 */ /* 0x000fe400080006ff */
[----:B------:R-:W-:Y:S09]  /*6880*/  USHF.L.U32 UR6, UR8, 0x7, URZ ;  /* 0x0000000708067899 */ /* 0x000ff200080006ff */
[----:B------:R3:W-:Y:S01]  /*6890*/  UTMASTG.3D [UR4], [UR10] ;  /* 0x000000040a0073b5 */ /* 0x0007e20008010000 */
[----:B------:R0:W-:Y:S01]  /*68a0*/  UTMACMDFLUSH ;  /* 0x00000000000079b7 */ /* 0x0001e20000000000 */
[----:B---3--:R-:W-:Y:S04]  /*68b0*/  DEPBAR.LE SB0, 0x0 ;  /* 0x000080000000791a */ /* 0x008fe80000000000 */
.L_x_95:
[----:B------:R-:W-:Y:S05]  /*68c0*/  BSYNC.RECONVERGENT B0 ;  /* 0x0000000000007941 */ /* 0x000fea0003800200 */
.L_x_94:
[----:B------:R-:W-:Y:S01]  /*68d0*/  BAR.SYNC.DEFER_BLOCKING 0x1, 0x80 ;  /* 0x0042000000007b1d */ /* 0x000fe20000010000 */
[----:B------:R-:W-:Y:S01]  /*68e0*/  ISETP.NE.AND P2, PT, R180, RZ, PT ;  /* 0x000000ffb400720c */ /* 0x000fe20003f45270 */
[----:B------:R-:W-:Y:S01]  /*68f0*/  IMAD.IADD R155, R75, 0x1, R143 ;  /* 0x000000014b9b7824 */ /* 0x000fe200078e028f */
[----:B------:R-:W-:Y:S01]  /*6900*/  ISETP.NE.AND P0, PT, R181, 0x2, PT ;  /* 0x00000002b500780c */ /* 0x000fe20003f05270 */
[----:B------:R-:W-:Y:S01]  /*6910*/  IMAD.IADD R165, R77, 0x1, R154 ;  /* 0x000000014da57824 */ /* 0x000fe200078e029a */
[----:B------:R-:W-:Y:S02]  /*6920*/  ISETP.NE.AND P1, PT, R76, 0x4, PT ;  /* 0x000000044c00780c */ /* 0x000fe40003f25270 */
[----:B------:R-:W-:Y:S02]  /*6930*/  SEL R3, RZ, 0x1, P0 ;  /* 0x00000001ff037807 */ /* 0x000fe40000000000 */
[----:B------:R-:W-:Y:S02]  /*6940*/  SEL R0, RZ, 0x1, P1 ;  /* 0x00000001ff007807 */ /* 0x000fe40000800000 */
[----:B------:R-:W-:Y:S02]  /*6950*/  LOP3.LUT R174, R174, R3, RZ, 0x3c, !PT ;  /* 0x00000003aeae7212 */ /* 0x000fe400078e3cff */
[----:B------:R-:W-:Y:S02]  /*6960*/  LOP3.LUT R175, R175, R0, RZ, 0x3c, !PT ;  /* 0x00000000afaf7212 */ /* 0x000fe400078e3cff */
[----:B------:R-:W-:Y:S02]  /*6970*/  @P2 R2UR UR36, R171 ;  /* 0x00000000ab2422ca */ /* 0x000fe400000e0000 */
[----:B------:R-:W-:Y:S02]  /*6980*/  SEL R181, R181, RZ, P0 ;  /* 0x000000ffb5b57207 */ /* 0x000fe40000000000 */
[----:B------:R-:W-:Y:S01]  /*6990*/  SEL R76, R76, RZ, P1 ;  /* 0x000000ff4c4c7207 */ /* 0x000fe20000800000 */
[----:B------:R-:W-:Y:S10]  /*69a0*/  @P2 BRA `(.L_x_96) ;  /* 0xffffffdc00702947 */ /* 0x000ff4000383ffff */
[----:B------:R-:W-:Y:S05]  /*69b0*/  EXIT ;  /* 0x000000000000794d */ /* 0x000fea0003800000 */
.L_x_19:
[----:B--2---:R2:W1:Y:S02]  /*69c0*/  SYNCS.PHASECHK.TRANS64.TRYWAIT P0, [R3+URZ+0xf0], R2 ;  /* 0x0000f002030075a7 */ /* 0x00446400080011ff */
[----:B-1----:R-:W-:Y:S05]  /*69d0*/  @!P0 NANOSLEEP.SYNCS 0x989680 ;  /* 0x009896800000895d */ /* 0x002fea0003900000 */
[----:B------:R-:W1:Y:S02]  /*69e0*/  @!P0 SYNCS.PHASECHK.TRANS64 P0, [R3+URZ+0xf0], R2 ;  /* 0x0000f002030085a7 */ /* 0x000e6400080010ff */
[----:B-1----:R-:W-:Y:S05]  /*69f0*/  @!P0 BRA `(.L_x_19) ;  /* 0xfffffffc00f08947 */ /* 0x002fea000383ffff */
[----:B------:R-:W-:Y:S05]  /*6a00*/  BRA `(.L_x_97) ;  /* 0xffffffa800ec7947 */ /* 0x000fea000383ffff */
.L_x_22:
[----:B-1----:R-:W-:-:S07]  /*6a10*/  MOV R2, UR33 ;  /* 0x0000002100027c02 */ /* 0x002fce0008000f00 */
.L_x_98:
[----:B-1----:R1:W2:Y:S02]  /*6a20*/  SYNCS.PHASECHK.TRANS64.TRYWAIT P0, [R2+URZ+0x30], R5 ;  /* 0x00003005020075a7 */ /* 0x0022a400080011ff */
[----:B--2---:R-:W-:Y:S05]  /*6a30*/  @!P0 NANOSLEEP.SYNCS 0x989680 ;  /* 0x009896800000895d */ /* 0x004fea0003900000 */
[----:B------:R-:W2:Y:S02]  /*6a40*/  @!P0 SYNCS.PHASECHK.TRANS64 P0, [R2+URZ+0x30], R5 ;  /* 0x00003005020085a7 */ /* 0x000ea400080010ff */
[----:B--2---:R-:W-:Y:S05]  /*6a50*/  @!P0 BRA `(.L_x_98) ;  /* 0xfffffffc00f08947 */ /* 0x004fea000383ffff */
[----:B------:R-:W-:Y:S05]  /*6a60*/  BRA `(.L_x_21) ;  /* 0xffffffac003c7947 */ /* 0x000fea000383ffff */
.L_x_28:
[----:B-1----:R-:W-:-:S07]  /*6a70*/  MOV R2, UR17 ;  /* 0x0000001100027c02 */ /* 0x002fce0008000f00 */
.L_x_99:
[----:B-1----:R1:W2:Y:S02]  /*6a80*/  SYNCS.PHASECHK.TRANS64.TRYWAIT P0, [R2+URZ+0x30], R5 ;  /* 0x00003005020075a7 */ /* 0x0022a400080011ff */
[----:B--2---:R-:W-:Y:S05]  /*6a90*/  @!P0 NANOSLEEP.SYNCS 0x989680 ;  /* 0x009896800000895d */ /* 0x004fea0003900000 */
[----:B------:R-:W2:Y:S02]  /*6aa0*/  @!P0 SYNCS.PHASECHK.TRANS64 P0, [R2+URZ+0x30], R5 ;  /* 0x00003005020085a7 */ /* 0x000ea400080010ff */
[----:B--2---:R-:W-:Y:S05]  /*6ab0*/  @!P0 BRA `(.L_x_99) ;  /* 0xfffffffc00f08947 */ /* 0x004fea000383ffff */
[----:B------:R-:W-:Y:S05]  /*6ac0*/  BRA `(.L_x_27) ;  /* 0xffffffac00e47947 */ /* 0x000fea000383ffff */
.L_x_32:
[----:B-1----:R1:W2:Y:S02]  /*6ad0*/  SYNCS.PHASECHK.TRANS64.TRYWAIT P0, [R2+URZ+0x80], R3 ;  /* 0x00008003020075a7 */ /* 0x0022a400080011ff */
[----:B--2---:R-:W-:Y:S05]  /*6ae0*/  @!P0 NANOSLEEP.SYNCS 0x989680 ;  /* 0x009896800000895d */ /* 0x004fea0003900000 */
[----:B------:R-:W2:Y:S02]  /*6af0*/  @!P0 SYNCS.PHASECHK.TRANS64 P0, [R2+URZ+0x80], R3 ;  /* 0x00008003020085a7 */ /* 0x000ea400080010ff */
[----:B--2---:R-:W-:Y:S05]  /*6b00*/  @!P0 BRA `(.L_x_32) ;  /* 0xfffffffc00f08947 */ /* 0x004fea000383ffff */
[----:B------:R-:W-:Y:S05]  /*6b10*/  BRA `(.L_x_100) ;  /* 0xffffffb000747947 */ /* 0x000fea000383ffff */
.L_x_36:
[----:B----4-:R-:W-:-:S07]  /*6b20*/  MOV R0, UR5 ;  /* 0x0000000500007c02 */ /* 0x010fce0008000f00 */
.L_x_101:
[----:B-1----:R1:W2:Y:S02]  /*6b30*/  SYNCS.PHASECHK.TRANS64.TRYWAIT P0, [R0+URZ], R3 ;  /* 0x00000003000075a7 */ /* 0x0022a400080011ff */
[----:B--2---:R-:W-:Y:S05]  /*6b40*/  @!P0 NANOSLEEP.SYNCS 0x989680 ;  /* 0x009896800000895d */ /* 0x004fea0003900000 */
[----:B------:R-:W2:Y:S02]  /*6b50*/  @!P0 SYNCS.PHASECHK.TRANS64 P0, [R0+URZ], R3 ;  /* 0x00000003000085a7 */ /* 0x000ea400080010ff */
[----:B--2---:R-:W-:Y:S05]  /*6b60*/  @!P0 BRA `(.L_x_101) ;  /* 0xfffffffc00f08947 */ /* 0x004fea000383ffff */
[----:B------:R-:W-:Y:S05]  /*6b70*/  BRA `(.L_x_102) ;  /* 0xffffffb400e47947 */ /* 0x000fea000383ffff */
.L_x_37:
[----:B----4-:R-:W-:-:S07]  /*6b80*/  MOV R0, UR5 ;  /* 0x0000000500007c02 */ /* 0x010fce0008000f00 */
.L_x_103:
[----:B-1----:R1:W2:Y:S02]  /*6b90*/  SYNCS.PHASECHK.TRANS64.TRYWAIT P0, [R0+URZ], R3 ;  /* 0x00000003000075a7 */ /* 0x0022a400080011ff */
[----:B--2---:R-:W-:Y:S05]  /*6ba0*/  @!P0 NANOSLEEP.SYNCS 0x989680 ;  /* 0x009896800000895d */ /* 0x004fea0003900000 */
[----:B------:R-:W2:Y:S02]  /*6bb0*/  @!P0 SYNCS.PHASECHK.TRANS64 P0, [R0+URZ], R3 ;  /* 0x00000003000085a7 */ /* 0x000ea400080010ff */
[----:B--2---:R-:W-:Y:S05]  /*6bc0*/  @!P0 BRA `(.L_x_103) ;  /* 0xfffffffc00f08947 */ /* 0x004fea000383ffff */
[----:B------:R-:W-:Y:S05]  /*6bd0*/  BRA `(.L_x_104) ;  /* 0xffffffb400f07947 */ /* 0x000fea000383ffff */
.L_x_38:
[----:B----4-:R-:W-:-:S07]  /*6be0*/  MOV R0, UR5 ;  /* 0x0000000500007c02 */ /* 0x010fce0008000f00 */
.L_x_105:
[----:B-1----:R1:W2:Y:S02]  /*6bf0*/  SYNCS.PHASECHK.TRANS64.TRYWAIT P0, [R0+URZ], R3 ;  /* 0x00000003000075a7 */ /* 0x0022a400080011ff */
[----:B--2---:R-:W-:Y:S05]  /*6c00*/  @!P0 NANOSLEEP.SYNCS 0x989680 ;  /* 0x009896800000895d */ /* 0x004fea0003900000 */
[----:B------:R-:W2:Y:S02]  /*6c10*/  @!P0 SYNCS.PHASECHK.TRANS64 P0, [R0+URZ], R3 ;  /* 0x00000003000085a7 */ /* 0x000ea400080010ff */
[----:B--2---:R-:W-:Y:S05]  /*6c20*/  @!P0 BRA `(.L_x_105) ;  /* 0xfffffffc00f08947 */ /* 0x004fea000383ffff */
[----:B------:R-:W-:Y:S05]  /*6c30*/  BRA `(.L_x_106) ;  /* 0xffffffb400fc7947 */ /* 0x000fea000383ffff */
.L_x_39:
[----:B----4-:R-:W-:-:S07]  /*6c40*/  MOV R0, UR5 ;  /* 0x0000000500007c02 */ /* 0x010fce0008000f00 */
.L_x_107:
[----:B-1----:R1:W2:Y:S02]  /*6c50*/  SYNCS.PHASECHK.TRANS64.TRYWAIT P0, [R0+URZ], R3 ;  /* 0x00000003000075a7 */ /* 0x0022a400080011ff */
[----:B--2---:R-:W-:Y:S05]  /*6c60*/  @!P0 NANOSLEEP.SYNCS 0x989680 ;  /* 0x009896800000895d */ /* 0x004fea0003900000 */
[----:B------:R-:W2:Y:S02]  /*6c70*/  @!P0 SYNCS.PHASECHK.TRANS64 P0, [R0+URZ], R3 ;  /* 0x00000003000085a7 */ /* 0x000ea400080010ff */
[----:B--2---:R-:W-:Y:S05]  /*6c80*/  @!P0 BRA `(.L_x_107) ;  /* 0xfffffffc00f08947 */ /* 0x004fea000383ffff */
[----:B------:R-:W-:Y:S05]  /*6c90*/  BRA `(.L_x_108) ;  /* 0xffffffb800087947 */ /* 0x000fea000383ffff */
.L_x_40:
[----:B----4-:R-:W-:-:S07]  /*6ca0*/  MOV R0, UR5 ;  /* 0x0000000500007c02 */ /* 0x010fce0008000f00 */
.L_x_109:
[----:B-1----:R1:W2:Y:S02]  /*6cb0*/  SYNCS.PHASECHK.TRANS64.TRYWAIT P0, [R0+URZ], R3 ;  /* 0x00000003000075a7 */ /* 0x0022a400080011ff */
[----:B--2---:R-:W-:Y:S05]  /*6cc0*/  @!P0 NANOSLEEP.SYNCS 0x989680 ;  /* 0x009896800000895d */ /* 0x004fea0003900000 */
[----:B------:R-:W2:Y:S02]  /*6cd0*/  @!P0 SYNCS.PHASECHK.TRANS64 P0, [R0+URZ], R3 ;  /* 0x00000003000085a7 */ /* 0x000ea400080010ff */
[----:B--2---:R-:W-:Y:S05]  /*6ce0*/  @!P0 BRA `(.L_x_109) ;  /* 0xfffffffc00f08947 */ /* 0x004fea000383ffff */
[----:B------:R-:W-:Y:S05]  /*6cf0*/  BRA `(.L_x_110) ;  /* 0xffffffb800147947 */ /* 0x000fea000383ffff */
.L_x_43:
[----:B-1----:R1:W2:Y:S02]  /*6d00*/  SYNCS.PHASECHK.TRANS64.TRYWAIT P0, [R0+URZ+0xe0], R5 ;  /* 0x0000e005000075a7 */ /* 0x0022a400080011ff */
[----:B--2---:R-:W-:Y:S05]  /*6d10*/  @!P0 NANOSLEEP.SYNCS 0x989680 ;  /* 0x009896800000895d */ /* 0x004fea0003900000 */
[----:B------:R-:W2:Y:S02]  /*6d20*/  @!P0 SYNCS.PHASECHK.TRANS64 P0, [R0+URZ+0xe0], R5 ;  /* 0x0000e005000085a7 */ /* 0x000ea400080010ff */
[----:B--2---:R-:W-:Y:S05]  /*6d30*/  @!P0 BRA `(.L_x_43) ;  /* 0xfffffffc00f08947 */ /* 0x004fea000383ffff */
[----:B------:R-:W-:Y:S05]  /*6d40*/  BRA `(.L_x_111) ;  /* 0xffffffb800707947 */ /* 0x000fea000383ffff */
.L_x_44:
[----:B------:R-:W-:-:S07]  /*6d50*/  MOV R0, UR5 ;  /* 0x0000000500007c02 */ /* 0x000fce0008000f00 */
.L_x_112:
[----:B-1----:R1:W2:Y:S02]  /*6d60*/  SYNCS.PHASECHK.TRANS64.TRYWAIT P0, [R0+URZ+0x90], R5 ;  /* 0x00009005000075a7 */ /* 0x0022a400080011ff */
[----:B--2---:R-:W-:Y:S05]  /*6d70*/  @!P0 NANOSLEEP.SYNCS 0x989680 ;  /* 0x009896800000895d */ /* 0x004fea0003900000 */
[----:B------:R-:W2:Y:S02]  /*6d80*/  @!P0 SYNCS.PHASECHK.TRANS64 P0, [R0+URZ+0x90], R5 ;  /* 0x00009005000085a7 */ /* 0x000ea400080010ff */
[----:B--2---:R-:W-:Y:S05]  /*6d90*/  @!P0 BRA `(.L_x_112) ;  /* 0xfffffffc00f08947 */ /* 0x004fea000383ffff */
[----:B------:R-:W-:Y:S05]  /*6da0*/  BRA `(.L_x_113) ;  /* 0xffffffb800807947 */ /* 0x000fea000383ffff */
.L_x_45:
[----:B-1----:R1:W2:Y:S02]  /*6db0*/  SYNCS.PHASECHK.TRANS64.TRYWAIT P1, [R0+URZ+0x80], R5 ;  /* 0x00008005000075a7 */ /* 0x0022a400080211ff */
[----:B--2---:R-:W-:Y:S05]  /*6dc0*/  @!P1 NANOSLEEP.SYNCS 0x989680 ;  /* 0x009896800000995d */ /* 0x004fea0003900000 */
[----:B------:R-:W2:Y:S02]  /*6dd0*/  @!P1 SYNCS.PHASECHK.TRANS64 P1, [R0+URZ+0x80], R5 ;  /* 0x00008005000095a7 */ /* 0x000ea400080210ff */
[----:B--2---:R-:W-:Y:S05]  /*6de0*/  @!P1 BRA `(.L_x_45) ;  /* 0xfffffffc00f09947 */ /* 0x004fea000383ffff */
[----:B------:R-:W-:Y:S05]  /*6df0*/  BRA `(.L_x_114) ;  /* 0xffffffb800b07947 */ /* 0x000fea000383ffff */
.L_x_48:
[----:B------:R-:W-:-:S07]  /*6e00*/  MOV R0, UR5 ;  /* 0x0000000500007c02 */ /* 0x000fce0008000f00 */
.L_x_115:
[----:B-1----:R1:W2:Y:S02]  /*6e10*/  SYNCS.PHASECHK.TRANS64.TRYWAIT P0, [R0+URZ+0x90], R3 ;  /* 0x00009003000075a7 */ /* 0x0022a400080011ff */
[----:B--2---:R-:W-:Y:S05]  /*6e20*/  @!P0 NANOSLEEP.SYNCS 0x989680 ;  /* 0x009896800000895d */ /* 0x004fea0003900000 */
[----:B------:R-:W2:Y:S02]  /*6e30*/  @!P0 SYNCS.PHASECHK.TRANS64 P0, [R0+URZ+0x90], R3 ;  /* 0x00009003000085a7 */ /* 0x000ea400080010ff */
[----:B--2---:R-:W-:Y:S05]  /*6e40*/  @!P0 BRA `(.L_x_115) ;  /* 0xfffffffc00f08947 */ /* 0x004fea000383ffff */
[----:B------:R-:W-:Y:S05]  /*6e50*/  BRA `(.L_x_47) ;  /* 0xffffffbc00047947 */ /* 0x000fea000383ffff */
.L_x_55:
[----:B-1----:R1:W2:Y:S02]  /*6e60*/  SYNCS.PHASECHK.TRANS64.TRYWAIT P1, [R0+URZ+0x80], R5 ;  /* 0x00008005000075a7 */ /* 0x0022a400080211ff */
[----:B--2---:R-:W-:Y:S05]  /*6e70*/  @!P1 NANOSLEEP.SYNCS 0x989680 ;  /* 0x009896800000995d */ /* 0x004fea0003900000 */
[----:B------:R-:W2:Y:S02]  /*6e80*/  @!P1 SYNCS.PHASECHK.TRANS64 P1, [R0+URZ+0x80], R5 ;  /* 0x00008005000095a7 */ /* 0x000ea400080210ff */
[----:B--2---:R-:W-:Y:S05]  /*6e90*/  @!P1 BRA `(.L_x_55) ;  /* 0xfffffffc00f09947 */ /* 0x004fea000383ffff */
[----:B------:R-:W-:Y:S05]  /*6ea0*/  BRA `(.L_x_116) ;  /* 0xffffffc000647947 */ /* 0x000fea000383ffff */
.L_x_56:
[----:B------:R-:W-:-:S07]  /*6eb0*/  MOV R3, UR8 ;  /* 0x0000000800037c02 */ /* 0x000fce0008000f00 */
.L_x_117:
[----:B-1----:R1:W2:Y:S02]  /*6ec0*/  SYNCS.PHASECHK.TRANS64.TRYWAIT P0, [R3+URZ+0xc0], R0 ;  /* 0x0000c000030075a7 */ /* 0x0022a400080011ff */
[----:B--2---:R-:W-:Y:S05]  /*6ed0*/  @!P0 NANOSLEEP.SYNCS 0x989680 ;  /* 0x009896800000895d */ /* 0x004fea0003900000 */
[----:B------:R-:W2:Y:S02]  /*6ee0*/  @!P0 SYNCS.PHASECHK.TRANS64 P0, [R3+URZ+0xc0], R0 ;  /* 0x0000c000030085a7 */ /* 0x000ea400080010ff */
[----:B--2---:R-:W-:Y:S05]  /*6ef0*/  @!P0 BRA `(.L_x_117) ;  /* 0xfffffffc00f08947 */ /* 0x004fea000383ffff */
[----:B------:R-:W-:Y:S05]  /*6f00*/  BRA `(.L_x_118) ;  /* 0xffffffc0009c7947 */ /* 0x000fea000383ffff */
.L_x_59:
[----:B------:R-:W-:Y:S07]  /*6f10*/  MOV R0, UR7 ;  /* 0x0000000700007c02 */ /* 0x000fee0008000f00 */
.L_x_119:
[----:B-1----:R1:W2:Y:S02]  /*6f20*/  SYNCS.PHASECHK.TRANS64.TRYWAIT P0, [R0+URZ], R3 ;  /* 0x00000003000075a7 */ /* 0x0022a400080011ff */
[----:B--2---:R-:W-:Y:S05]  /*6f30*/  @!P0 NANOSLEEP.SYNCS 0x989680 ;  /* 0x009896800000895d */ /* 0x004fea0003900000 */
[----:B------:R-:W2:Y:S02]  /*6f40*/  @!P0 SYNCS.PHASECHK.TRANS64 P0, [R0+URZ], R3 ;  /* 0x00000003000085a7 */ /* 0x000ea400080010ff */
[----:B--2---:R-:W-:Y:S05]  /*6f50*/  @!P0 BRA `(.L_x_119) ;  /* 0xfffffffc00f08947 */ /* 0x004fea000383ffff */
[----:B------:R-:W-:Y:S05]  /*6f60*/  BRA `(.L_x_58) ;  /* 0xffffffc000b87947 */ /* 0x000fea000383ffff */
.L_x_62:
[----:B------:R-:W-:-:S07]  /*6f70*/  MOV R0, UR5 ;  /* 0x0000000500007c02 */ /* 0x000fce0008000f00 */
.L_x_120:
[----:B--2---:R2:W3:Y:S02]  /*6f80*/  SYNCS.PHASECHK.TRANS64.TRYWAIT P0, [R0+URZ], R3 ;  /* 0x00000003000075a7 */ /* 0x0044e400080011ff */
[----:B---3--:R-:W-:Y:S05]  /*6f90*/  @!P0 NANOSLEEP.SYNCS 0x989680 ;  /* 0x009896800000895d */ /* 0x008fea0003900000 */
[----:B------:R-:W3:Y:S02]  /*6fa0*/  @!P0 SYNCS.PHASECHK.TRANS64 P0, [R0+URZ], R3 ;  /* 0x00000003000085a7 */ /* 0x000ee400080010ff */
[----:B---3--:R-:W-:Y:S05]  /*6fb0*/  @!P0 BRA `(.L_x_120) ;  /* 0xfffffffc00f08947 */ /* 0x008fea000383ffff */
[----:B------:R-:W-:Y:S05]  /*6fc0*/  BRA `(.L_x_121) ;  /* 0xffffffc4006c7947 */ /* 0x000fea000383ffff */
.L_x_63:
[----:B------:R-:W-:-:S07]  /*6fd0*/  MOV R0, UR5 ;  /* 0x0000000500007c02 */ /* 0x000fce0008000f00 */
.L_x_122:
[----:B-1----:R1:W2:Y:S02]  /*6fe0*/  SYNCS.PHASECHK.TRANS64.TRYWAIT P0, [R0+URZ], R3 ;  /* 0x00000003000075a7 */ /* 0x0022a400080011ff */
[----:B--2---:R-:W-:Y:S05]  /*6ff0*/  @!P0 NANOSLEEP.SYNCS 0x989680 ;  /* 0x009896800000895d */ /* 0x004fea0003900000 */
[----:B------:R-:W2:Y:S02]  /*7000*/  @!P0 SYNCS.PHASECHK.TRANS64 P0, [R0+URZ], R3 ;  /* 0x00000003000085a7 */ /* 0x000ea400080010ff */
[----:B--2---:R-:W-:Y:S05]  /*7010*/  @!P0 BRA `(.L_x_122) ;  /* 0xfffffffc00f08947 */ /* 0x004fea000383ffff */
[----:B------:R-:W-:Y:S05]  /*7020*/  BRA `(.L_x_123) ;  /* 0xffffffc400787947 */ /* 0x000fea000383ffff */
.L_x_64:
[----:B------:R-:W-:-:S07]  /*7030*/  MOV R0, UR5 ;  /* 0x0000000500007c02 */ /* 0x000fce0008000f00 */
.L_x_124:
[----:B-1----:R1:W2:Y:S02]  /*7040*/  SYNCS.PHASECHK.TRANS64.TRYWAIT P0, [R0+URZ], R3 ;  /* 0x00000003000075a7 */ /* 0x0022a400080011ff */
[----:B--2---:R-:W-:Y:S05]  /*7050*/  @!P0 NANOSLEEP.SYNCS 0x989680 ;  /* 0x009896800000895d */ /* 0x004fea0003900000 */
[----:B------:R-:W2:Y:S02]  /*7060*/  @!P0 SYNCS.PHASECHK.TRANS64 P0, [R0+URZ], R3 ;  /* 0x00000003000085a7 */ /* 0x000ea400080010ff */
[----:B--2---:R-:W-:Y:S05]  /*7070*/  @!P0 BRA `(.L_x_124) ;  /* 0xfffffffc00f08947 */ /* 0x004fea000383ffff */
[----:B------:R-:W-:Y:S05]  /*7080*/  BRA `(.L_x_125) ;  /* 0xffffffc400847947 */ /* 0x000fea000383ffff */
.L_x_65:
[----:B------:R-:W-:-:S07]  /*7090*/  MOV R0, UR7 ;  /* 0x0000000700007c02 */ /* 0x000fce0008000f00 */
.L_x_126:
[----:B-1----:R1:W2:Y:S02]  /*70a0*/  SYNCS.PHASECHK.TRANS64.TRYWAIT P0, [R0+URZ], R3 ;  /* 0x00000003000075a7 */ /* 0x0022a400080011ff */
[----:B--2---:R-:W-:Y:S05]  /*70b0*/  @!P0 NANOSLEEP.SYNCS 0x989680 ;  /* 0x009896800000895d */ /* 0x004fea0003900000 */
[----:B------:R-:W2:Y:S02]  /*70c0*/  @!P0 SYNCS.PHASECHK.TRANS64 P0, [R0+URZ], R3 ;  /* 0x00000003000085a7 */ /* 0x000ea400080010ff */
[----:B--2---:R-:W-:Y:S05]  /*70d0*/  @!P0 BRA `(.L_x_126) ;  /* 0xfffffffc00f08947 */ /* 0x004fea000383ffff */
[----:B------:R-:W-:Y:S05]  /*70e0*/  BRA `(.L_x_127) ;  /* 0xffffffc400907947 */ /* 0x000fea000383ffff */
.L_x_70:
[----:B---3--:R3:W1:Y:S02]  /*70f0*/  SYNCS.PHASECHK.TRANS64.TRYWAIT P0, [R0+URZ+0x80], R3 ;  /* 0x00008003000075a7 */ /* 0x00866400080011ff */
[----:B-1----:R-:W-:Y:S05]  /*7100*/  @!P0 NANOSLEEP.SYNCS 0x989680 ;  /* 0x009896800000895d */ /* 0x002fea0003900000 */
[----:B------:R-:W1:Y:S02]  /*7110*/  @!P0 SYNCS.PHASECHK.TRANS64 P0, [R0+URZ+0x80], R3 ;  /* 0x00008003000085a7 */ /* 0x000e6400080010ff */
[----:B-1----:R-:W-:Y:S05]  /*7120*/  @!P0 BRA `(.L_x_70) ;  /* 0xfffffffc00f08947 */ /* 0x002fea000383ffff */
[----:B------:R-:W-:Y:S05]  /*7130*/  BRA `(.L_x_128) ;  /* 0xffffffc8008c7947 */ /* 0x000fea000383ffff */
.L_x_73:
[----:B------:R-:W-:Y:S07]  /*7140*/  MOV R0, UR6 ;  /* 0x0000000600007c02 */ /* 0x000fee0008000f00 */
.L_x_129:
[----:B-1----:R1:W3:Y:S02]  /*7150*/  SYNCS.PHASECHK.TRANS64.TRYWAIT P0, [R0+URZ+0x78], R3 ;  /* 0x00007803000075a7 */ /* 0x0022e400080011ff */
[----:B---3--:R-:W-:Y:S05]  /*7160*/  @!P0 NANOSLEEP.SYNCS 0x989680 ;  /* 0x009896800000895d */ /* 0x008fea0003900000 */
[----:B------:R-:W3:Y:S02]  /*7170*/  @!P0 SYNCS.PHASECHK.TRANS64 P0, [R0+URZ+0x78], R3 ;  /* 0x00007803000085a7 */ /* 0x000ee400080010ff */
[----:B---3--:R-:W-:Y:S05]  /*7180*/  @!P0 BRA `(.L_x_129) ;  /* 0xfffffffc00f08947 */ /* 0x008fea000383ffff */
[----:B------:R-:W-:Y:S05]  /*7190*/  BRA `(.L_x_72) ;  /* 0xffffffcc00787947 */ /* 0x000fea000383ffff */
.L_x_76:
[----:B------:R-:W-:Y:S07]  /*71a0*/  MOV R3, UR6 ;  /* 0x0000000600037c02 */ /* 0x000fee0008000f00 */
.L_x_130:
[----:B-1----:R1:W2:Y:S02]  /*71b0*/  SYNCS.PHASECHK.TRANS64.TRYWAIT P2, [R3+URZ+0x68], R26 ;  /* 0x0000681a030075a7 */ /* 0x0022a400080411ff */
[----:B--2---:R-:W-:Y:S05]  /*71c0*/  @!P2 NANOSLEEP.SYNCS 0x989680 ;  /* 0x009896800000a95d */ /* 0x004fea0003900000 */
[----:B------:R-:W2:Y:S02]  /*71d0*/  @!P2 SYNCS.PHASECHK.TRANS64 P2, [R3+URZ+0x68], R26 ;  /* 0x0000681a0300a5a7 */ /* 0x000ea400080410ff */
[----:B--2---:R-:W-:Y:S05]  /*71e0*/  @!P2 BRA `(.L_x_130) ;  /* 0xfffffffc00f0a947 */ /* 0x004fea000383ffff */
[----:B------:R-:W-:Y:S05]  /*71f0*/  BRA `(.L_x_131) ;  /* 0xffffffd0000c7947 */ /* 0x000fea000383ffff */
.L_x_79:
[----:B--2---:R2:W4:Y:S02]  /*7200*/  SYNCS.PHASECHK.TRANS64.TRYWAIT P0, [R0+URZ+0x80], R3 ;  /* 0x00008003000075a7 */ /* 0x00452400080011ff */
[----:B----4-:R-:W-:Y:S05]  /*7210*/  @!P0 NANOSLEEP.SYNCS 0x989680 ;  /* 0x009896800000895d */ /* 0x010fea0003900000 */
[----:B------:R-:W4:Y:S02]  /*7220*/  @!P0 SYNCS.PHASECHK.TRANS64 P0, [R0+URZ+0x80], R3 ;  /* 0x00008003000085a7 */ /* 0x000f2400080010ff */
[----:B----4-:R-:W-:Y:S05]  /*7230*/  @!P0 BRA `(.L_x_79) ;  /* 0xfffffffc00f08947 */ /* 0x010fea000383ffff */
[----:B------:R-:W-:Y:S05]  /*7240*/  BRA `(.L_x_132) ;  /* 0xffffffd4005c7947 */ /* 0x000fea000383ffff */
.L_x_90:
[----:B-1----:R-:W-:Y:S04]  /*7250*/  MOV R0, UR43 ;  /* 0x0000002b00007c02 */ /* 0x002fe80008000f00 */
[----:B------:R1:W2:Y:S03]  /*7260*/  SYNCS.PHASECHK.TRANS64.TRYWAIT P1, [R0+URZ+0x60], R3 ;  /* 0x00006003000075a7 */ /* 0x0002a600080211ff */
[----:B--2---:R-:W-:Y:S05]  /*7270*/  @!P1 NANOSLEEP.SYNCS 0x989680 ;  /* 0x009896800000995d */ /* 0x004fea0003900000 */
[----:B------:R-:W2:Y:S02]  /*7280*/  @!P1 SYNCS.PHASECHK.TRANS64 P1, [R0+URZ+0x60], R3 ;  /* 0x00006003000095a7 */ /* 0x000ea400080210ff */
[----:B--2---:R-:W-:Y:S05]  /*7290*/  @!P1 BRA `(.L_x_90) ;  /* 0xfffffffc00ec9947 */ /* 0x004fea000383ffff */
[----:B------:R-:W-:Y:S05]  /*72a0*/  BRA `(.L_x_89) ;  /* 0xffffffe000587947 */ /* 0x000fea000383ffff */
.L_x_92:
[----:B------:R1:W1:Y:S02]  /*72b0*/  SYNCS.PHASECHK.TRANS64.TRYWAIT P1, [R156+URZ+0xa0], R5 ;  /* 0x0000a0059c0075a7 */ /* 0x00026400080211ff */
[----:B-1----:R-:W-:Y:S05]  /*72c0*/  @!P1 NANOSLEEP.SYNCS 0x989680 ;  /* 0x009896800000995d */ /* 0x002fea0003900000 */
[----:B------:R-:W1:Y:S02]  /*72d0*/  @!P1 SYNCS.PHASECHK.TRANS64 P1, [R156+URZ+0xa0], R5 ;  /* 0x0000a0059c0095a7 */ /* 0x000e6400080210ff */
[----:B-1----:R-:W-:Y:S05]  /*72e0*/  @!P1 BRA `(.L_x_92) ;  /* 0xfffffffc00f09947 */ /* 0x002fea000383ffff */
[----:B------:R-:W-:Y:S05]  /*72f0*/  BRA `(.L_x_91) ;  /* 0xffffffe0009c7947 */ /* 0x000fea000383ffff */
        .weak           $__internal_0_$__cuda_sm10x_tcgen05_guardrail_trap_col_being_dealloced_not_returned_by_alloc
        .type           $__internal_0_$__cuda_sm10x_tcgen05_guardrail_trap_col_being_dealloced_not_returned_by_alloc,@function
        .size           $__internal_0_$__cuda_sm10x_tcgen05_guardrail_trap_col_being_dealloced_not_returned_by_alloc,($__internal_1_$__cuda_sm10x_tcgen05_guardrail_trap_phase_invalid_during_alloc - $__internal_0_$__cuda_sm10x_tcgen05_guardrail_trap_col_being_dealloced_not_returned_by_alloc)
$__internal_0_$__cuda_sm10x_tcgen05_guardrail_trap_col_being_dealloced_not_returned_by_alloc:
[----:B------:R-:W-:Y:S05]  /*7300*/  BPT.TRAP 0x1 ;  /* 0x000000040000795c */ /* 0x000fea0000300000 */
[----:B------:R-:W-:-:S04]  /*7310*/  HFMA2 R3, -RZ, RZ, 0, 0 ;  /* 0x00000000ff037431 */ /* 0x000fc800000001ff */
[----:B------:R-:W-:Y:S05]  /*7320*/  RET.REL.NODEC R2 `(_ZN7cutlass13device_kernelINS_4gemm6kernel13GemmUniversalIN4cute5tupleIJiiiiEEENS1_10collective13CollectiveMmaINS1_35MainloopSm100TmaUmmaWarpSpecializedILi6ELi2ELi4ENS5_IJNS4_1CILi1EEESB_SB_EEEEENS5_IJNSA_ILi128EEENSA_ILi64EEESF_EEENS_12float_e4m3_tENS5_IJlSB_lEEESH_SI_NS4_8TiledMMAINS4_8MMA_AtomIJNS4_10MMA_TraitsINS4_19SM100_MMA_F8F6F4_SSEJSH_SH_fSE_SF_NS4_17integral_constantINS4_4UMMA5MajorELSP_0EEESQ_NSN_INSO_7ScaleInELSR_0EEESS_EEEEEENS4_6LayoutISC_NS5_IJNSA_ILi0EEESW_SW_EEEEENS5_IJNS4_10UnderscoreESZ_SZ_EEEEENS4_13SM90_TMA_LOADENS4_14ComposedLayoutINS4_7SwizzleILi2ELi4ELi3EEENS4_18smem_ptr_flag_bitsILi8EEENSV_INS5_IJNSA_ILi8EEESF_EEENS5_IJSF_SB_EEEEEEEvNS4_8identityES12_S1C_vS1D_EENS_8epilogue10collective18CollectiveEpilogueINS1F_23Sm100TmaWarpSpecializedILi1ELi1ELi64ELb0ELb0EEEJSG_NS5_IJNSV_ISE_SB_EENSV_ISF_SB_EEEEESH_SI_SH_SI_NS1F_6fusion15FusionCallbacksIS1J_NS1N_17LinearCombinationISH_fSH_fLNS_15FloatRoundStyleE2EEESG_S1M_JEEENS4_5SM1004TMEM4LOAD26SM100_TMEM_LOAD_32dp32b64xES12_S1C_NS4_39AutoVectorizingCopyWithAssumedAlignmentILi128EEENS4_14SM90_TMA_STOREES1C_S1Y_S1Y_EEEvvEEEEvNT_6ParamsE) ;  /* 0xffffff8c02347950 */ /* 0x000fea0003c3ffff */
        .weak           $__internal_1_$__cuda_sm10x_tcgen05_guardrail_trap_phase_invalid_during_alloc
        .type           $__internal_1_$__cuda_sm10x_tcgen05_guardrail_trap_phase_invalid_during_alloc,@function
        .size           $__internal_1_$__cuda_sm10x_tcgen05_guardrail_trap_phase_invalid_during_alloc,($__internal_2_$__cuda_sm10x_tcgen05_guardrail_trap_unallocated_columns_being_dealloced - $__internal_1_$__cuda_sm10x_tcgen05_guardrail_trap_phase_invalid_during_alloc)
$__internal_1_$__cuda_sm10x_tcgen05_guardrail_trap_phase_invalid_during_alloc:
[----:B------:R-:W-:Y:S05]  /*7330*/  BPT.TRAP 0x1 ;  /* 0x000000040000795c */ /* 0x000fea0000300000 */
[----:B------:R-:W-:-:S04]  /*7340*/  MOV R3, 0x0 ;  /* 0x0000000000037802 */ /* 0x000fc80000000f00 */
[----:B------:R-:W-:Y:S05]  /*7350*/  RET.REL.NODEC R2 `(_ZN7cutlass13device_kernelINS_4gemm6kernel13GemmUniversalIN4cute5tupleIJiiiiEEENS1_10collective13CollectiveMmaINS1_35MainloopSm100TmaUmmaWarpSpecializedILi6ELi2ELi4ENS5_IJNS4_1CILi1EEESB_SB_EEEEENS5_IJNSA_ILi128EEENSA_ILi64EEESF_EEENS_12float_e4m3_tENS5_IJlSB_lEEESH_SI_NS4_8TiledMMAINS4_8MMA_AtomIJNS4_10MMA_TraitsINS4_19SM100_MMA_F8F6F4_SSEJSH_SH_fSE_SF_NS4_17integral_constantINS4_4UMMA5MajorELSP_0EEESQ_NSN_INSO_7ScaleInELSR_0EEESS_EEEEEENS4_6LayoutISC_NS5_IJNSA_ILi0EEESW_SW_EEEEENS5_IJNS4_10UnderscoreESZ_SZ_EEEEENS4_13SM90_TMA_LOADENS4_14ComposedLayoutINS4_7SwizzleILi2ELi4ELi3EEENS4_18smem_ptr_flag_bitsILi8EEENSV_INS5_IJNSA_ILi8EEESF_EEENS5_IJSF_SB_EEEEEEEvNS4_8identityES12_S1C_vS1D_EENS_8epilogue10collective18CollectiveEpilogueINS1F_23Sm100TmaWarpSpecializedILi1ELi1ELi64ELb0ELb0EEEJSG_NS5_IJNSV_ISE_SB_EENSV_ISF_SB_EEEEESH_SI_SH_SI_NS1F_6fusion15FusionCallbacksIS1J_NS1N_17LinearCombinationISH_fSH_fLNS_15FloatRoundStyleE2EEESG_S1M_JEEENS4_5SM1004TMEM4LOAD26SM100_TMEM_LOAD_32dp32b64xES12_S1C_NS4_39AutoVectorizingCopyWithAssumedAlignmentILi128EEENS4_14SM90_TMA_STOREES1C_S1Y_S1Y_EEEvvEEEEvNT_6ParamsE) ;  /* 0xffffff8c02287950 */ /* 0x000fea0003c3ffff */
        .weak           $__internal_2_$__cuda_sm10x_tcgen05_guardrail_trap_unallocated_columns_being_dealloced
        .type           $__internal_2_$__cuda_sm10x_tcgen05_guardrail_trap_unallocated_columns_being_dealloced,@function
        .size           $__internal_2_$__cuda_sm10x_tcgen05_guardrail_trap_unallocated_columns_being_dealloced,(.L_x_134 - $__internal_2_$__cuda_sm10x_tcgen05_guardrail_trap_unallocated_columns_being_dealloced)
$__internal_2_$__cuda_sm10x_tcgen05_guardrail_trap_unallocated_columns_being_dealloced:
[----:B------:R-:W-:Y:S05]  /*7360*/  BPT.TRAP 0x1 ;  /* 0x000000040000795c */ /* 0x000fea0000300000 */
[----:B------:R-:W-:-:S04]  /*7370*/  HFMA2 R3, -RZ, RZ, 0, 0 ;  /* 0x00000000ff037431 */ /* 0x000fc800000001ff */
[----:B------:R-:W-:Y:S05]  /*7380*/  RET.REL.NODEC R2 `(_ZN7cutlass13device_kernelINS_4gemm6kernel13GemmUniversalIN4cute5tupleIJiiiiEEENS1_10collective13CollectiveMmaINS1_35MainloopSm100TmaUmmaWarpSpecializedILi6ELi2ELi4ENS5_IJNS4_1CILi1EEESB_SB_EEEEENS5_IJNSA_ILi128EEENSA_ILi64EEESF_EEENS_12float_e4m3_tENS5_IJlSB_lEEESH_SI_NS4_8TiledMMAINS4_8MMA_AtomIJNS4_10MMA_TraitsINS4_19SM100_MMA_F8F6F4_SSEJSH_SH_fSE_SF_NS4_17integral_constantINS4_4UMMA5MajorELSP_0EEESQ_NSN_INSO_7ScaleInELSR_0EEESS_EEEEEENS4_6LayoutISC_NS5_IJNSA_ILi0EEESW_SW_EEEEENS5_IJNS4_10UnderscoreESZ_SZ_EEEEENS4_13SM90_TMA_LOADENS4_14ComposedLayoutINS4_7SwizzleILi2ELi4ELi3EEENS4_18smem_ptr_flag_bitsILi8EEENSV_INS5_IJNSA_ILi8EEESF_EEENS5_IJSF_SB_EEEEEEEvNS4_8identityES12_S1C_vS1D_EENS_8epilogue10collective18CollectiveEpilogueINS1F_23Sm100TmaWarpSpecializedILi1ELi1ELi64ELb0ELb0EEEJSG_NS5_IJNSV_ISE_SB_EENSV_ISF_SB_EEEEESH_SI_SH_SI_NS1F_6fusion15FusionCallbacksIS1J_NS1N_17LinearCombinationISH_fSH_fLNS_15FloatRoundStyleE2EEESG_S1M_JEEENS4_5SM1004TMEM4LOAD26SM100_TMEM_LOAD_32dp32b64xES12_S1C_NS4_39AutoVectorizingCopyWithAssumedAlignmentILi128EEENS4_14SM90_TMA_STOREES1C_S1Y_S1Y_EEEvvEEEEvNT_6ParamsE) ;  /* 0xffffff8c021c7950 */ /* 0x000fea0003c3ffff */
.L_x_133:
[----:B------:R-:W-:-:S00]  /*7390*/  BRA `(.L_x_133) ;  /* 0xfffffffc00fc7947 */ /* 0x000fc0000383ffff */
[----:B------:R-:W-:-:S00]  /*73a0*/  NOP ;  /* 0x0000000000007918 */ /* 0x000fc00000000000 */
        /* <DEDUP_REMOVED lines=13> */
.L_x_134:


//--------------------- .nv.global.init           --------------------------
	.section	.nv.global.init,"aw",@progbits
.nv.global.init:
	.type		$str$27,@object
	.size		$str$27,($str$28 - $str$27)
$str$27:
        /*0000*/ 	.byte	0x28, 0x61, 0x64, 0x64, 0x72, 0x65, 0x73, 0x73, 0x20, 0x26, 0x20, 0x6d, 0x61, 0x73, 0x6b, 0x29
        /*0010*/ 	.byte	0x20, 0x3d, 0x3d, 0x20, 0x30, 0x00
	.type		$str$28,@object
	.size		$str$28,($str$26 - $str$28)
$str$28:
        /*0016*/ 	.byte	0x2f, 0x74, 0x6d, 0x70, 0x2f, 0x63, 0x75, 0x74, 0x6c, 0x61, 0x73, 0x73, 0x5f, 0x73, 0x77, 0x65
        /*0026*/ 	.byte	0x65, 0x70, 0x5f, 0x73, 0x72, 0x63, 0x2f, 0x69, 0x6e, 0x63, 0x6c, 0x75, 0x64, 0x65, 0x2f, 0x63
        /*0036*/ 	.byte	0x75, 0x74, 0x65, 0x2f, 0x70, 0x6f, 0x69, 0x6e, 0x74, 0x65, 0x72, 0x5f, 0x66, 0x6c, 0x61, 0x67
        /*0046*/ 	.byte	0x67, 0x65, 0x64, 0x2e, 0x68, 0x70, 0x70, 0x00
	.type		$str$26,@object
	.size		$str$26,($str$25 - $str$26)
$str$26:
        /*004e*/ 	.byte	0x2f, 0x74, 0x6d, 0x70, 0x2f, 0x63, 0x75, 0x74, 0x6c, 0x61, 0x73, 0x73, 0x5f, 0x73, 0x77, 0x65
        /*005e*/ 	.byte	0x65, 0x70, 0x5f, 0x73, 0x72, 0x63, 0x2f, 0x69, 0x6e, 0x63, 0x6c, 0x75, 0x64, 0x65, 0x2f, 0x63
        /*006e*/ 	.byte	0x75, 0x74, 0x65, 0x2f, 0x61, 0x74, 0x6f, 0x6d, 0x2f, 0x63, 0x6f, 0x70, 0x79, 0x5f, 0x74, 0x72
        /*007e*/ 	.byte	0x61, 0x69, 0x74, 0x73, 0x5f, 0x73, 0x6d, 0x31, 0x30, 0x30, 0x2e, 0x68, 0x70, 0x70, 0x00
	.type		$str$25,@object
	.size		$str$25,(__unnamed_1 - $str$25)
$str$25:
        /*008d*/ 	.byte	0x28, 0x28, 0x75, 0x69, 0x6e, 0x74, 0x33, 0x32, 0x5f, 0x74, 0x28, 0x74, 0x68, 0x72, 0x65, 0x61
        /*009d*/ 	.byte	0x64, 0x49, 0x64, 0x78, 0x2e, 0x78, 0x29, 0x20, 0x2f, 0x20, 0x33, 0x32, 0x29, 0x20, 0x25, 0x20
        /*00ad*/ 	.byte	0x34, 0x29, 0x20, 0x3d, 0x3d, 0x20, 0x28, 0x28, 0x28, 0x74, 0x6d, 0x65, 0x6d, 0x5f, 0x61, 0x64
        /*00bd*/ 	.byte	0x64, 0x72, 0x20, 0x3e, 0x3e, 0x20, 0x31, 0x36, 0x29, 0x20, 0x2f, 0x20, 0x33, 0x32, 0x29, 0x20
        /*00cd*/ 	.byte	0x25, 0x20, 0x34, 0x29, 0x00
	.type		__unnamed_1,@object
	.size		__unnamed_1,(__unnamed_2 - __unnamed_1)
__unnamed_1:
        /*00d2*/ 	.byte	0x61, 0x75, 0x74, 0x6f, 0x20, 0x63, 0x75, 0x74, 0x65, 0x3a, 0x3a, 0x61, 0x73, 0x5f, 0x70, 0x6f
        /* <DEDUP_REMOVED lines=24> */
        /*0262*/ 	.byte	0x43, 0x3c, 0x38, 0x31, 0x39, 0x32, 0x3e, 0x3e, 0x3e, 0x3e, 0x5d, 0x00
	.type		__unnamed_2,@object
	.size		__unnamed_2,(.L_2 - __unnamed_2)
__unnamed_2:
        /* <DEDUP_REMOVED lines=42> */
        /*050e*/ 	.byte	0x3e, 0x3e, 0x3e, 0x3e, 0x5d, 0x00
.L_2:


//--------------------- .nv.shared._ZN7cutlass13device_kernelINS_4gemm6kernel13GemmUniversalIN4cute5tupleIJiiiiEEENS1_10collective13CollectiveMmaINS1_35MainloopSm100TmaUmmaWarpSpecializedILi6ELi2ELi4ENS5_IJNS4_1CILi1EEESB_SB_EEEEENS5_IJNSA_ILi128EEENSA_ILi64EEESF_EEENS_12float_e4m3_tENS5_IJlSB_lEEESH_SI_NS4_8TiledMMAINS4_8MMA_AtomIJNS4_10MMA_TraitsINS4_19SM100_MMA_F8F6F4_SSEJSH_SH_fSE_SF_NS4_17integral_constantINS4_4UMMA5MajorELSP_0EEESQ_NSN_INSO_7ScaleInELSR_0EEESS_EEEEEENS4_6LayoutISC_NS5_IJNSA_ILi0EEESW_SW_EEEEENS5_IJNS4_10UnderscoreESZ_SZ_EEEEENS4_13SM90_TMA_LOADENS4_14ComposedLayoutINS4_7SwizzleILi2ELi4ELi3EEENS4_18smem_ptr_flag_bitsILi8EEENSV_INS5_IJNSA_ILi8EEESF_EEENS5_IJSF_SB_EEEEEEEvNS4_8identityES12_S1C_vS1D_EENS_8epilogue10collective18CollectiveEpilogueINS1F_23Sm100TmaWarpSpecializedILi1ELi1ELi64ELb0ELb0EEEJSG_NS5_IJNSV_ISE_SB_EENSV_ISF_SB_EEEEESH_SI_SH_SI_NS1F_6fusion15FusionCallbacksIS1J_NS1N_17LinearCombinationISH_fSH_fLNS_15FloatRoundStyleE2EEESG_S1M_JEEENS4_5SM1004TMEM4LOAD26SM100_TMEM_LOAD_32dp32b64xES12_S1C_NS4_39AutoVectorizingCopyWithAssumedAlignmentILi128EEENS4_14SM90_TMA_STOREES1C_S1Y_S1Y_EEEvvEEEEvNT_6ParamsE --------------------------
	.section	.nv.shared._ZN7cutlass13device_kernelINS_4gemm6kernel13GemmUniversalIN4cute5tupleIJiiiiEEENS1_10collective13CollectiveMmaINS1_35MainloopSm100TmaUmmaWarpSpecializedILi6ELi2ELi4ENS5_IJNS4_1CILi1EEESB_SB_EEEEENS5_IJNSA_ILi128EEENSA_ILi64EEESF_EEENS_12float_e4m3_tENS5_IJlSB_lEEESH_SI_NS4_8TiledMMAINS4_8MMA_AtomIJNS4_10MMA_TraitsINS4_19SM100_MMA_F8F6F4_SSEJSH_SH_fSE_SF_NS4_17integral_constantINS4_4UMMA5MajorELSP_0EEESQ_NSN_INSO_7ScaleInELSR_0EEESS_EEEEEENS4_6LayoutISC_NS5_IJNSA_ILi0EEESW_SW_EEEEENS5_IJNS4_10UnderscoreESZ_SZ_EEEEENS4_13SM90_TMA_LOADENS4_14ComposedLayoutINS4_7SwizzleILi2ELi4ELi3EEENS4_18smem_ptr_flag_bitsILi8EEENSV_INS5_IJNSA_ILi8EEESF_EEENS5_IJSF_SB_EEEEEEEvNS4_8identityES12_S1C_vS1D_EENS_8epilogue10collective18CollectiveEpilogueINS1F_23Sm100TmaWarpSpecializedILi1ELi1ELi64ELb0ELb0EEEJSG_NS5_IJNSV_ISE_SB_EENSV_ISF_SB_EEEEESH_SI_SH_SI_NS1F_6fusion15FusionCallbacksIS1J_NS1N_17LinearCombinationISH_fSH_fLNS_15FloatRoundStyleE2EEESG_S1M_JEEENS4_5SM1004TMEM4LOAD26SM100_TMEM_LOAD_32dp32b64xES12_S1C_NS4_39AutoVectorizingCopyWithAssumedAlignmentILi128EEENS4_14SM90_TMA_STOREES1C_S1Y_S1Y_EEEvvEEEEvNT_6ParamsE,"aw",@nobits
	.sectionflags	@""
	.align	16
	.zero		1024


//--------------------- .nv.shared.reserved.0     --------------------------
	.section	.nv.shared.reserved.0,"aw",@nobits
	.weak		__nv_reservedSMEM_offset_0_alias
	.size		__nv_reservedSMEM_offset_0_alias, 0, 64
	.other		__nv_reservedSMEM_offset_0_alias,@"STO_CUDA_RESERVED_SHARED STV_DEFAULT"
__nv_reservedSMEM_offset_0_alias:
	.zero		0
.nv.shared.reserved.0:
	.zero		64
	.weak		__nv_reservedSMEM_tcgen05_partition
	.type		__nv_reservedSMEM_tcgen05_partition,@object
	.size		__nv_reservedSMEM_tcgen05_partition,(.L_0 - __nv_reservedSMEM_tcgen05_partition)
__nv_reservedSMEM_tcgen05_partition:
	.zero		32
.L_0:


//--------------------- .nv.global                --------------------------
	.section	.nv.global,"aw",@nobits
.nv.global:
	.type		_ZN40_INTERNAL_3fd9daad_4_k_cu_4c9ae8cf_323014cute1_E,@object
	.size		_ZN40_INTERNAL_3fd9daad_4_k_cu_4c9ae8cf_323014cute1_E,(_ZN40_INTERNAL_3fd9daad_4_k_cu_4c9ae8cf_323014cuda3std3__45__cpo6cbeginE - _ZN40_INTERNAL_3fd9daad_4_k_cu_4c9ae8cf_323014cute1_E)
_ZN40_INTERNAL_3fd9daad_4_k_cu_4c9ae8cf_323014cute1_E:
	.zero		1
	.type		_ZN40_INTERNAL_3fd9daad_4_k_cu_4c9ae8cf_323014cuda3std3__45__cpo6cbeginE,@object
	.size		_ZN40_INTERNAL_3fd9daad_4_k_cu_4c9ae8cf_323014cuda3std3__45__cpo6cbeginE,(_ZN40_INTERNAL_3fd9daad_4_k_cu_4c9ae8cf_323014cuda3std3__48in_placeE - _ZN40_INTERNAL_3fd9daad_4_k_cu_4c9ae8cf_323014cuda3std3__45__cpo6cbeginE)
_ZN40_INTERNAL_3fd9daad_4_k_cu_4c9ae8cf_323014cuda3std3__45__cpo6cbeginE:
	.zero		1
	.type		_ZN40_INTERNAL_3fd9daad_4_k_cu_4c9ae8cf_323014cuda3std3__48in_placeE,@object
	.size		_ZN40_INTERNAL_3fd9daad_4_k_cu_4c9ae8cf_323014cuda3std3__48in_placeE,(_ZN40_INTERNAL_3fd9daad_4_k_cu_4c9ae8cf_323014cuda3std6ranges3__45__cpo9iter_moveE - _ZN40_INTERNAL_3fd9daad_4_k_cu_4c9ae8cf_323014cuda3std3__48in_placeE)
_ZN40_INTERNAL_3fd9daad_4_k_cu_4c9ae8cf_323014cuda3std3__48in_placeE:
	.zero		1
	.type		_ZN40_INTERNAL_3fd9daad_4_k_cu_4c9ae8cf_323014cuda3std6ranges3__45__cpo9iter_moveE,@object
	.size		_ZN40_INTERNAL_3fd9daad_4_k_cu_4c9ae8cf_323014cuda3std6ranges3__45__cpo9iter_moveE,(_ZN40_INTERNAL_3fd9daad_4_k_cu_4c9ae8cf_323014cuda3std3__45__cpo5beginE - _ZN40_INTERNAL_3fd9daad_4_k_cu_4c9ae8cf_323014cuda3std6ranges3__45__cpo9iter_moveE)
_ZN40_INTERNAL_3fd9daad_4_k_cu_4c9ae8cf_323014cuda3std6ranges3__45__cpo9iter_moveE:
	.zero		1
	.type		_ZN40_INTERNAL_3fd9daad_4_k_cu_4c9ae8cf_323014cuda3std3__45__cpo5beginE,@object
	.size		_ZN40_INTERNAL_3fd9daad_4_k_cu_4c9ae8cf_323014cuda3std3__45__cpo5beginE,(_ZN40_INTERNAL_3fd9daad_4_k_cu_4c9ae8cf_323014cuda3std3__442_GLOBAL__N__3fd9daad_4_k_cu_4c9ae8cf_323016ignoreE - _ZN40_INTERNAL_3fd9daad_4_k_cu_4c9ae8cf_323014cuda3std3__45__cpo5beginE)
_ZN40_INTERNAL_3fd9daad_4_k_cu_4c9ae8cf_323014cuda3std3__45__cpo5beginE:
	.zero		1
	.type		_ZN40_INTERNAL_3fd9daad_4_k_cu_4c9ae8cf_323014cuda3std3__442_GLOBAL__N__3fd9daad_4_k_cu_4c9ae8cf_323016ignoreE,@object
	.size		_ZN40_INTERNAL_3fd9daad_4_k_cu_4c9ae8cf_323014cuda3std3__442_GLOBAL__N__3fd9daad_4_k_cu_4c9ae8cf_323016ignoreE,(_ZN40_INTERNAL_3fd9daad_4_k_cu_4c9ae8cf_323014cute7productE - _ZN40_INTERNAL_3fd9daad_4_k_cu_4c9ae8cf_323014cuda3std3__442_GLOBAL__N__3fd9daad_4_k_cu_4c9ae8cf_323016ignoreE)
_ZN40_INTERNAL_3fd9daad_4_k_cu_4c9ae8cf_323014cuda3std3__442_GLOBAL__N__3fd9daad_4_k_cu_4c9ae8cf_323016ignoreE:
	.zero		1
	.type		_ZN40_INTERNAL_3fd9daad_4_k_cu_4c9ae8cf_323014cute7productE,@object
	.size		_ZN40_INTERNAL_3fd9daad_4_k_cu_4c9ae8cf_323014cute7productE,(_ZN40_INTERNAL_3fd9daad_4_k_cu_4c9ae8cf_323014cuda3std3__45__cpo3endE - _ZN40_INTERNAL_3fd9daad_4_k_cu_4c9ae8cf_323014cute7productE)
_ZN40_INTERNAL_3fd9daad_4_k_cu_4c9ae8cf_323014cute7productE:
	.zero		1
	.type		_ZN40_INTERNAL_3fd9daad_4_k_cu_4c9ae8cf_323014cuda3std3__45__cpo3endE,@object
	.size		_ZN40_INTERNAL_3fd9daad_4_k_cu_4c9ae8cf_323014cuda3std3__45__cpo3endE,(_ZN40_INTERNAL_3fd9daad_4_k_cu_4c9ae8cf_323014cuda3std3__419piecewise_constructE - _ZN40_INTERNAL_3fd9daad_4_k_cu_4c9ae8cf_323014cuda3std3__45__cpo3endE)
_ZN40_INTERNAL_3fd9daad_4_k_cu_4c9ae8cf_323014cuda3std3__45__cpo3endE:
	.zero		1
	.type		_ZN40_INTERNAL_3fd9daad_4_k_cu_4c9ae8cf_323014cuda3std3__419piecewise_constructE,@object
	.size		_ZN40_INTERNAL_3fd9daad_4_k_cu_4c9ae8cf_323014cuda3std3__419piecewise_constructE,(_ZN40_INTERNAL_3fd9daad_4_k_cu_4c9ae8cf_323014cuda3std3__45__cpo4cendE - _ZN40_INTERNAL_3fd9daad_4_k_cu_4c9ae8cf_323014cuda3std3__419piecewise_constructE)
_ZN40_INTERNAL_3fd9daad_4_k_cu_4c9ae8cf_323014cuda3std3__419piecewise_constructE:
	.zero		1
	.type		_ZN40_INTERNAL_3fd9daad_4_k_cu_4c9ae8cf_323014cuda3std3__45__cpo4cendE,@object
	.size		_ZN40_INTERNAL_3fd9daad_4_k_cu_4c9ae8cf_323014cuda3std3__45__cpo4cendE,(_ZN40_INTERNAL_3fd9daad_4_k_cu_4c9ae8cf_323014cuda3std6ranges3__45__cpo4swapE - _ZN40_INTERNAL_3fd9daad_4_k_cu_4c9ae8cf_323014cuda3std3__45__cpo4cendE)
_ZN40_INTERNAL_3fd9daad_4_k_cu_4c9ae8cf_323014cuda3std3__45__cpo4cendE:
	.zero		1
	.type		_ZN40_INTERNAL_3fd9daad_4_k_cu_4c9ae8cf_323014cuda3std6ranges3__45__cpo4swapE,@object
	.size		_ZN40_INTERNAL_3fd9daad_4_k_cu_4c9ae8cf_323014cuda3std6ranges3__45__cpo4swapE,(.L_10 - _ZN40_INTERNAL_3fd9daad_4_k_cu_4c9ae8cf_323014cuda3std6ranges3__45__cpo4swapE)
_ZN40_INTERNAL_3fd9daad_4_k_cu_4c9ae8cf_323014cuda3std6ranges3__45__cpo4swapE:
	.zero		1
.L_10:


//--------------------- .nv.constant0._ZN7cutlass13device_kernelINS_4gemm6kernel13GemmUniversalIN4cute5tupleIJiiiiEEENS1_10collective13CollectiveMmaINS1_35MainloopSm100TmaUmmaWarpSpecializedILi6ELi2ELi4ENS5_IJNS4_1CILi1EEESB_SB_EEEEENS5_IJNSA_ILi128EEENSA_ILi64EEESF_EEENS_12float_e4m3_tENS5_IJlSB_lEEESH_SI_NS4_8TiledMMAINS4_8MMA_AtomIJNS4_10MMA_TraitsINS4_19SM100_MMA_F8F6F4_SSEJSH_SH_fSE_SF_NS4_17integral_constantINS4_4UMMA5MajorELSP_0EEESQ_NSN_INSO_7ScaleInELSR_0EEESS_EEEEEENS4_6LayoutISC_NS5_IJNSA_ILi0EEESW_SW_EEEEENS5_IJNS4_10UnderscoreESZ_SZ_EEEEENS4_13SM90_TMA_LOADENS4_14ComposedLayoutINS4_7SwizzleILi2ELi4ELi3EEENS4_18smem_ptr_flag_bitsILi8EEENSV_INS5_IJNSA_ILi8EEESF_EEENS5_IJSF_SB_EEEEEEEvNS4_8identityES12_S1C_vS1D_EENS_8epilogue10collective18CollectiveEpilogueINS1F_23Sm100TmaWarpSpecializedILi1ELi1ELi64ELb0ELb0EEEJSG_NS5_IJNSV_ISE_SB_EENSV_ISF_SB_EEEEESH_SI_SH_SI_NS1F_6fusion15FusionCallbacksIS1J_NS1N_17LinearCombinationISH_fSH_fLNS_15FloatRoundStyleE2EEESG_S1M_JEEENS4_5SM1004TMEM4LOAD26SM100_TMEM_LOAD_32dp32b64xES12_S1C_NS4_39AutoVectorizingCopyWithAssumedAlignmentILi128EEENS4_14SM90_TMA_STOREES1C_S1Y_S1Y_EEEvvEEEEvNT_6ParamsE --------------------------
	.section	.nv.constant0._ZN7cutlass13device_kernelINS_4gemm6kernel13GemmUniversalIN4cute5tupleIJiiiiEEENS1_10collective13CollectiveMmaINS1_35MainloopSm100TmaUmmaWarpSpecializedILi6ELi2ELi4ENS5_IJNS4_1CILi1EEESB_SB_EEEEENS5_IJNSA_ILi128EEENSA_ILi64EEESF_EEENS_12float_e4m3_tENS5_IJlSB_lEEESH_SI_NS4_8TiledMMAINS4_8MMA_AtomIJNS4_10MMA_TraitsINS4_19SM100_MMA_F8F6F4_SSEJSH_SH_fSE_SF_NS4_17integral_constantINS4_4UMMA5MajorELSP_0EEESQ_NSN_INSO_7ScaleInELSR_0EEESS_EEEEEENS4_6LayoutISC_NS5_IJNSA_ILi0EEESW_SW_EEEEENS5_IJNS4_10UnderscoreESZ_SZ_EEEEENS4_13SM90_TMA_LOADENS4_14ComposedLayoutINS4_7SwizzleILi2ELi4ELi3EEENS4_18smem_ptr_flag_bitsILi8EEENSV_INS5_IJNSA_ILi8EEESF_EEENS5_IJSF_SB_EEEEEEEvNS4_8identityES12_S1C_vS1D_EENS_8epilogue10collective18CollectiveEpilogueINS1F_23Sm100TmaWarpSpecializedILi1ELi1ELi64ELb0ELb0EEEJSG_NS5_IJNSV_ISE_SB_EENSV_ISF_SB_EEEEESH_SI_SH_SI_NS1F_6fusion15FusionCallbacksIS1J_NS1N_17LinearCombinationISH_fSH_fLNS_15FloatRoundStyleE2EEESG_S1M_JEEENS4_5SM1004TMEM4LOAD26SM100_TMEM_LOAD_32dp32b64xES12_S1C_NS4_39AutoVectorizingCopyWithAssumedAlignmentILi128EEENS4_14SM90_TMA_STOREES1C_S1Y_S1Y_EEEvvEEEEvNT_6ParamsE,"a",@progbits
	.sectionflags	@""
	.align	4
.nv.constant0._ZN7cutlass13device_kernelINS_4gemm6kernel13GemmUniversalIN4cute5tupleIJiiiiEEENS1_10collective13CollectiveMmaINS1_35MainloopSm100TmaUmmaWarpSpecializedILi6ELi2ELi4ENS5_IJNS4_1CILi1EEESB_SB_EEEEENS5_IJNSA_ILi128EEENSA_ILi64EEESF_EEENS_12float_e4m3_tENS5_IJlSB_lEEESH_SI_NS4_8TiledMMAINS4_8MMA_AtomIJNS4_10MMA_TraitsINS4_19SM100_MMA_F8F6F4_SSEJSH_SH_fSE_SF_NS4_17integral_constantINS4_4UMMA5MajorELSP_0EEESQ_NSN_INSO_7ScaleInELSR_0EEESS_EEEEEENS4_6LayoutISC_NS5_IJNSA_ILi0EEESW_SW_EEEEENS5_IJNS4_10UnderscoreESZ_SZ_EEEEENS4_13SM90_TMA_LOADENS4_14ComposedLayoutINS4_7SwizzleILi2ELi4ELi3EEENS4_18smem_ptr_flag_bitsILi8EEENSV_INS5_IJNSA_ILi8EEESF_EEENS5_IJSF_SB_EEEEEEEvNS4_8identityES12_S1C_vS1D_EENS_8epilogue10collective18CollectiveEpilogueINS1F_23Sm100TmaWarpSpecializedILi1ELi1ELi64ELb0ELb0EEEJSG_NS5_IJNSV_ISE_SB_EENSV_ISF_SB_EEEEESH_SI_SH_SI_NS1F_6fusion15FusionCallbacksIS1J_NS1N_17LinearCombinationISH_fSH_fLNS_15FloatRoundStyleE2EEESG_S1M_JEEENS4_5SM1004TMEM4LOAD26SM100_TMEM_LOAD_32dp32b64xES12_S1C_NS4_39AutoVectorizingCopyWithAssumedAlignmentILi128EEENS4_14SM90_TMA_STOREES1C_S1Y_S1Y_EEEvvEEEEvNT_6ParamsE:
	.zero		2944


//--------------------- SYMBOLS --------------------------

	.type		.nv.reservedSmem.offset0,@object
	.size		.nv.reservedSmem.offset0,0x4
	.type		.nv.reservedSmem.cap,@object
	.size		.nv.reservedSmem.cap,0x4
	.type		__assertfail,@function
